//
// Generated by NVIDIA NVVM Compiler
//
// Compiler Build ID: CL-36424714
// Cuda compilation tools, release 13.0, V13.0.88
// Based on NVVM 20.0.0
//

.version 9.0
.target sm_100
.address_size 64

	// .globl	_Z20PermutationGeneratoriPiii
.global .align 4 .b8 precalc_xorwow_matrix[102400];
.global .align 4 .b8 precalc_xorwow_offset_matrix[102400];
.global .align 4 .b8 mrg32k3aM1[2304];
.global .align 4 .b8 mrg32k3aM2[2304];
.global .align 4 .b8 mrg32k3aM1SubSeq[2016];
.global .align 4 .b8 mrg32k3aM2SubSeq[2016];
.global .align 4 .b8 mrg32k3aM1Seq[2304];
.global .align 4 .b8 mrg32k3aM2Seq[2304];
.const .align 8 .b8 __cr_lgamma_table[72];

.visible .entry _Z20PermutationGeneratoriPiii(
	.param .u32 _Z20PermutationGeneratoriPiii_param_0,
	.param .u64 .ptr .align 1 _Z20PermutationGeneratoriPiii_param_1,
	.param .u32 _Z20PermutationGeneratoriPiii_param_2,
	.param .u32 _Z20PermutationGeneratoriPiii_param_3
)
{
	.local .align 8 .b8 	__local_depot0[48];
	.reg .b64 	%SP;
	.reg .b64 	%SPL;
	.reg .pred 	%p<78>;
	.reg .b32 	%r<1506>;
	.reg .b64 	%rd<61>;

	mov.u64 	%SPL, __local_depot0;
	ld.param.u32 	%r628, [_Z20PermutationGeneratoriPiii_param_0];
	ld.param.u64 	%rd11, [_Z20PermutationGeneratoriPiii_param_1];
	ld.param.u32 	%r629, [_Z20PermutationGeneratoriPiii_param_2];
	ld.param.u32 	%r630, [_Z20PermutationGeneratoriPiii_param_3];
	cvta.to.global.u64 	%rd1, %rd11;
	add.u64 	%rd2, %SPL, 0;
	mov.u32 	%r1, %ntid.x;
	mov.u32 	%r631, %tid.x;
	cvt.u64.u32 	%rd60, %r631;
	mov.u32 	%r632, %ctaid.x;
	mad.lo.s32 	%r1469, %r1, %r632, %r631;
	mov.u32 	%r633, %nctaid.x;
	mul.lo.s32 	%r3, %r1, %r633;
	mul.lo.s32 	%r4, %r629, %r628;
	setp.ge.s32 	%p1, %r1469, %r4;
	@%p1 bra 	$L__BB0_7;
	add.s32 	%r634, %r1469, %r3;
	max.s32 	%r635, %r4, %r634;
	setp.lt.s32 	%p2, %r634, %r4;
	selp.u32 	%r636, 1, 0, %p2;
	add.s32 	%r637, %r634, %r636;
	sub.s32 	%r638, %r635, %r637;
	div.u32 	%r639, %r638, %r3;
	add.s32 	%r5, %r639, %r636;
	and.b32  	%r640, %r5, 3;
	setp.eq.s32 	%p3, %r640, 3;
	mov.u32 	%r1169, %r1469;
	@%p3 bra 	$L__BB0_4;
	add.s32 	%r642, %r5, 1;
	and.b32  	%r6, %r642, 3;
	mov.b32 	%r1168, 0;
	mov.u32 	%r1169, %r1469;
$L__BB0_3:
	.pragma "nounroll";
	rem.s32 	%r643, %r1169, %r628;
	mul.wide.s32 	%rd13, %r1169, 4;
	add.s64 	%rd14, %rd1, %rd13;
	st.global.u32 	[%rd14], %r643;
	add.s32 	%r1169, %r1169, %r3;
	add.s32 	%r1168, %r1168, 1;
	setp.ne.s32 	%p4, %r1168, %r6;
	@%p4 bra 	$L__BB0_3;
$L__BB0_4:
	setp.lt.u32 	%p5, %r5, 3;
	@%p5 bra 	$L__BB0_7;
	mul.wide.s32 	%rd17, %r3, 4;
$L__BB0_6:
	rem.s32 	%r644, %r1169, %r628;
	mul.wide.s32 	%rd15, %r1169, 4;
	add.s64 	%rd16, %rd1, %rd15;
	st.global.u32 	[%rd16], %r644;
	add.s32 	%r645, %r1169, %r3;
	rem.s32 	%r646, %r645, %r628;
	add.s64 	%rd18, %rd16, %rd17;
	st.global.u32 	[%rd18], %r646;
	add.s32 	%r647, %r645, %r3;
	rem.s32 	%r648, %r647, %r628;
	add.s64 	%rd19, %rd18, %rd17;
	st.global.u32 	[%rd19], %r648;
	add.s32 	%r649, %r647, %r3;
	rem.s32 	%r650, %r649, %r628;
	add.s64 	%rd20, %rd19, %rd17;
	st.global.u32 	[%rd20], %r650;
	add.s32 	%r1169, %r649, %r3;
	setp.lt.s32 	%p6, %r1169, %r4;
	@%p6 bra 	$L__BB0_6;
$L__BB0_7:
	cvt.u32.u64 	%r653, %rd60;
	bar.sync 	0;
	xor.b32  	%r654, %r1, -1429050551;
	mul.lo.s32 	%r655, %r654, 1099087573;
	add.s32 	%r1505, %r655, -638133224;
	add.s32 	%r1193, %r655, 123456789;
	st.local.v2.u32 	[%rd2], {%r1505, %r1193};
	xor.b32  	%r1192, %r655, 362436069;
	mov.b32 	%r1191, -123459836;
	st.local.v2.u32 	[%rd2+8], {%r1192, %r1191};
	add.s32 	%r1189, %r655, 5783321;
	mov.b32 	%r1190, -589760388;
	st.local.v2.u32 	[%rd2+16], {%r1190, %r1189};
	setp.eq.s32 	%p7, %r653, 0;
	@%p7 bra 	$L__BB0_122;
	mov.b32 	%r1176, 0;
	mov.b32 	%r1191, -123459836;
	mov.b32 	%r1190, -589760388;
	mov.u64 	%rd22, precalc_xorwow_matrix;
$L__BB0_9:
	mov.u64 	%rd4, %rd60;
	and.b64  	%rd5, %rd4, 3;
	setp.eq.s64 	%p8, %rd5, 0;
	@%p8 bra 	$L__BB0_121;
	mul.wide.u32 	%rd21, %r1176, 3200;
	add.s64 	%rd6, %rd22, %rd21;
	mov.b32 	%r1189, 0;
	mov.u32 	%r1190, %r1189;
	mov.u32 	%r1191, %r1189;
	mov.u32 	%r1192, %r1189;
	mov.u32 	%r1193, %r1189;
	mov.u32 	%r1182, %r1189;
$L__BB0_11:
	mul.wide.u32 	%rd23, %r1182, 4;
	add.s64 	%rd24, %rd2, %rd23;
	ld.local.u32 	%r30, [%rd24+4];
	shl.b32 	%r31, %r1182, 5;
	mov.b32 	%r1188, 0;
$L__BB0_12:
	.pragma "nounroll";
	shr.u32 	%r661, %r30, %r1188;
	and.b32  	%r662, %r661, 1;
	setp.eq.b32 	%p9, %r662, 1;
	not.pred 	%p10, %p9;
	add.s32 	%r663, %r31, %r1188;
	mul.lo.s32 	%r664, %r663, 5;
	mul.wide.u32 	%rd25, %r664, 4;
	add.s64 	%rd7, %rd6, %rd25;
	@%p10 bra 	$L__BB0_14;
	ld.global.u32 	%r665, [%rd7];
	xor.b32  	%r1193, %r1193, %r665;
	ld.global.u32 	%r666, [%rd7+4];
	xor.b32  	%r1192, %r1192, %r666;
	ld.global.u32 	%r667, [%rd7+8];
	xor.b32  	%r1191, %r1191, %r667;
	ld.global.u32 	%r668, [%rd7+12];
	xor.b32  	%r1190, %r1190, %r668;
	ld.global.u32 	%r669, [%rd7+16];
	xor.b32  	%r1189, %r1189, %r669;
$L__BB0_14:
	and.b32  	%r671, %r661, 2;
	setp.eq.s32 	%p11, %r671, 0;
	@%p11 bra 	$L__BB0_16;
	ld.global.u32 	%r672, [%rd7+20];
	xor.b32  	%r1193, %r1193, %r672;
	ld.global.u32 	%r673, [%rd7+24];
	xor.b32  	%r1192, %r1192, %r673;
	ld.global.u32 	%r674, [%rd7+28];
	xor.b32  	%r1191, %r1191, %r674;
	ld.global.u32 	%r675, [%rd7+32];
	xor.b32  	%r1190, %r1190, %r675;
	ld.global.u32 	%r676, [%rd7+36];
	xor.b32  	%r1189, %r1189, %r676;
$L__BB0_16:
	and.b32  	%r678, %r661, 4;
	setp.eq.s32 	%p12, %r678, 0;
	@%p12 bra 	$L__BB0_18;
	ld.global.u32 	%r679, [%rd7+40];
	xor.b32  	%r1193, %r1193, %r679;
	ld.global.u32 	%r680, [%rd7+44];
	xor.b32  	%r1192, %r1192, %r680;
	ld.global.u32 	%r681, [%rd7+48];
	xor.b32  	%r1191, %r1191, %r681;
	ld.global.u32 	%r682, [%rd7+52];
	xor.b32  	%r1190, %r1190, %r682;
	ld.global.u32 	%r683, [%rd7+56];
	xor.b32  	%r1189, %r1189, %r683;
$L__BB0_18:
	and.b32  	%r685, %r661, 8;
	setp.eq.s32 	%p13, %r685, 0;
	@%p13 bra 	$L__BB0_20;
	ld.global.u32 	%r686, [%rd7+60];
	xor.b32  	%r1193, %r1193, %r686;
	ld.global.u32 	%r687, [%rd7+64];
	xor.b32  	%r1192, %r1192, %r687;
	ld.global.u32 	%r688, [%rd7+68];
	xor.b32  	%r1191, %r1191, %r688;
	ld.global.u32 	%r689, [%rd7+72];
	xor.b32  	%r1190, %r1190, %r689;
	ld.global.u32 	%r690, [%rd7+76];
	xor.b32  	%r1189, %r1189, %r690;
$L__BB0_20:
	and.b32  	%r692, %r661, 16;
	setp.eq.s32 	%p14, %r692, 0;
	@%p14 bra 	$L__BB0_22;
	ld.global.u32 	%r693, [%rd7+80];
	xor.b32  	%r1193, %r1193, %r693;
	ld.global.u32 	%r694, [%rd7+84];
	xor.b32  	%r1192, %r1192, %r694;
	ld.global.u32 	%r695, [%rd7+88];
	xor.b32  	%r1191, %r1191, %r695;
	ld.global.u32 	%r696, [%rd7+92];
	xor.b32  	%r1190, %r1190, %r696;
	ld.global.u32 	%r697, [%rd7+96];
	xor.b32  	%r1189, %r1189, %r697;
$L__BB0_22:
	and.b32  	%r699, %r661, 32;
	setp.eq.s32 	%p15, %r699, 0;
	@%p15 bra 	$L__BB0_24;
	ld.global.u32 	%r700, [%rd7+100];
	xor.b32  	%r1193, %r1193, %r700;
	ld.global.u32 	%r701, [%rd7+104];
	xor.b32  	%r1192, %r1192, %r701;
	ld.global.u32 	%r702, [%rd7+108];
	xor.b32  	%r1191, %r1191, %r702;
	ld.global.u32 	%r703, [%rd7+112];
	xor.b32  	%r1190, %r1190, %r703;
	ld.global.u32 	%r704, [%rd7+116];
	xor.b32  	%r1189, %r1189, %r704;
$L__BB0_24:
	and.b32  	%r706, %r661, 64;
	setp.eq.s32 	%p16, %r706, 0;
	@%p16 bra 	$L__BB0_26;
	ld.global.u32 	%r707, [%rd7+120];
	xor.b32  	%r1193, %r1193, %r707;
	ld.global.u32 	%r708, [%rd7+124];
	xor.b32  	%r1192, %r1192, %r708;
	ld.global.u32 	%r709, [%rd7+128];
	xor.b32  	%r1191, %r1191, %r709;
	ld.global.u32 	%r710, [%rd7+132];
	xor.b32  	%r1190, %r1190, %r710;
	ld.global.u32 	%r711, [%rd7+136];
	xor.b32  	%r1189, %r1189, %r711;
$L__BB0_26:
	and.b32  	%r713, %r661, 128;
	setp.eq.s32 	%p17, %r713, 0;
	@%p17 bra 	$L__BB0_28;
	ld.global.u32 	%r714, [%rd7+140];
	xor.b32  	%r1193, %r1193, %r714;
	ld.global.u32 	%r715, [%rd7+144];
	xor.b32  	%r1192, %r1192, %r715;
	ld.global.u32 	%r716, [%rd7+148];
	xor.b32  	%r1191, %r1191, %r716;
	ld.global.u32 	%r717, [%rd7+152];
	xor.b32  	%r1190, %r1190, %r717;
	ld.global.u32 	%r718, [%rd7+156];
	xor.b32  	%r1189, %r1189, %r718;
$L__BB0_28:
	and.b32  	%r720, %r661, 256;
	setp.eq.s32 	%p18, %r720, 0;
	@%p18 bra 	$L__BB0_30;
	ld.global.u32 	%r721, [%rd7+160];
	xor.b32  	%r1193, %r1193, %r721;
	ld.global.u32 	%r722, [%rd7+164];
	xor.b32  	%r1192, %r1192, %r722;
	ld.global.u32 	%r723, [%rd7+168];
	xor.b32  	%r1191, %r1191, %r723;
	ld.global.u32 	%r724, [%rd7+172];
	xor.b32  	%r1190, %r1190, %r724;
	ld.global.u32 	%r725, [%rd7+176];
	xor.b32  	%r1189, %r1189, %r725;
$L__BB0_30:
	and.b32  	%r727, %r661, 512;
	setp.eq.s32 	%p19, %r727, 0;
	@%p19 bra 	$L__BB0_32;
	ld.global.u32 	%r728, [%rd7+180];
	xor.b32  	%r1193, %r1193, %r728;
	ld.global.u32 	%r729, [%rd7+184];
	xor.b32  	%r1192, %r1192, %r729;
	ld.global.u32 	%r730, [%rd7+188];
	xor.b32  	%r1191, %r1191, %r730;
	ld.global.u32 	%r731, [%rd7+192];
	xor.b32  	%r1190, %r1190, %r731;
	ld.global.u32 	%r732, [%rd7+196];
	xor.b32  	%r1189, %r1189, %r732;
$L__BB0_32:
	and.b32  	%r734, %r661, 1024;
	setp.eq.s32 	%p20, %r734, 0;
	@%p20 bra 	$L__BB0_34;
	ld.global.u32 	%r735, [%rd7+200];
	xor.b32  	%r1193, %r1193, %r735;
	ld.global.u32 	%r736, [%rd7+204];
	xor.b32  	%r1192, %r1192, %r736;
	ld.global.u32 	%r737, [%rd7+208];
	xor.b32  	%r1191, %r1191, %r737;
	ld.global.u32 	%r738, [%rd7+212];
	xor.b32  	%r1190, %r1190, %r738;
	ld.global.u32 	%r739, [%rd7+216];
	xor.b32  	%r1189, %r1189, %r739;
$L__BB0_34:
	and.b32  	%r741, %r661, 2048;
	setp.eq.s32 	%p21, %r741, 0;
	@%p21 bra 	$L__BB0_36;
	ld.global.u32 	%r742, [%rd7+220];
	xor.b32  	%r1193, %r1193, %r742;
	ld.global.u32 	%r743, [%rd7+224];
	xor.b32  	%r1192, %r1192, %r743;
	ld.global.u32 	%r744, [%rd7+228];
	xor.b32  	%r1191, %r1191, %r744;
	ld.global.u32 	%r745, [%rd7+232];
	xor.b32  	%r1190, %r1190, %r745;
	ld.global.u32 	%r746, [%rd7+236];
	xor.b32  	%r1189, %r1189, %r746;
$L__BB0_36:
	and.b32  	%r748, %r661, 4096;
	setp.eq.s32 	%p22, %r748, 0;
	@%p22 bra 	$L__BB0_38;
	ld.global.u32 	%r749, [%rd7+240];
	xor.b32  	%r1193, %r1193, %r749;
	ld.global.u32 	%r750, [%rd7+244];
	xor.b32  	%r1192, %r1192, %r750;
	ld.global.u32 	%r751, [%rd7+248];
	xor.b32  	%r1191, %r1191, %r751;
	ld.global.u32 	%r752, [%rd7+252];
	xor.b32  	%r1190, %r1190, %r752;
	ld.global.u32 	%r753, [%rd7+256];
	xor.b32  	%r1189, %r1189, %r753;
$L__BB0_38:
	and.b32  	%r755, %r661, 8192;
	setp.eq.s32 	%p23, %r755, 0;
	@%p23 bra 	$L__BB0_40;
	ld.global.u32 	%r756, [%rd7+260];
	xor.b32  	%r1193, %r1193, %r756;
	ld.global.u32 	%r757, [%rd7+264];
	xor.b32  	%r1192, %r1192, %r757;
	ld.global.u32 	%r758, [%rd7+268];
	xor.b32  	%r1191, %r1191, %r758;
	ld.global.u32 	%r759, [%rd7+272];
	xor.b32  	%r1190, %r1190, %r759;
	ld.global.u32 	%r760, [%rd7+276];
	xor.b32  	%r1189, %r1189, %r760;
$L__BB0_40:
	and.b32  	%r762, %r661, 16384;
	setp.eq.s32 	%p24, %r762, 0;
	@%p24 bra 	$L__BB0_42;
	ld.global.u32 	%r763, [%rd7+280];
	xor.b32  	%r1193, %r1193, %r763;
	ld.global.u32 	%r764, [%rd7+284];
	xor.b32  	%r1192, %r1192, %r764;
	ld.global.u32 	%r765, [%rd7+288];
	xor.b32  	%r1191, %r1191, %r765;
	ld.global.u32 	%r766, [%rd7+292];
	xor.b32  	%r1190, %r1190, %r766;
	ld.global.u32 	%r767, [%rd7+296];
	xor.b32  	%r1189, %r1189, %r767;
$L__BB0_42:
	and.b32  	%r769, %r661, 32768;
	setp.eq.s32 	%p25, %r769, 0;
	@%p25 bra 	$L__BB0_44;
	ld.global.u32 	%r770, [%rd7+300];
	xor.b32  	%r1193, %r1193, %r770;
	ld.global.u32 	%r771, [%rd7+304];
	xor.b32  	%r1192, %r1192, %r771;
	ld.global.u32 	%r772, [%rd7+308];
	xor.b32  	%r1191, %r1191, %r772;
	ld.global.u32 	%r773, [%rd7+312];
	xor.b32  	%r1190, %r1190, %r773;
	ld.global.u32 	%r774, [%rd7+316];
	xor.b32  	%r1189, %r1189, %r774;
$L__BB0_44:
	add.s32 	%r1188, %r1188, 16;
	setp.ne.s32 	%p26, %r1188, 32;
	@%p26 bra 	$L__BB0_12;
	mad.lo.s32 	%r775, %r1182, -31, %r31;
	add.s32 	%r1182, %r775, 1;
	setp.ne.s32 	%p27, %r1182, 5;
	@%p27 bra 	$L__BB0_11;
	st.local.u32 	[%rd2+4], %r1193;
	st.local.v2.u32 	[%rd2+8], {%r1192, %r1191};
	st.local.v2.u32 	[%rd2+16], {%r1190, %r1189};
	setp.eq.s64 	%p28, %rd5, 1;
	@%p28 bra 	$L__BB0_121;
	mov.b32 	%r1189, 0;
	mov.u32 	%r1190, %r1189;
	mov.u32 	%r1191, %r1189;
	mov.u32 	%r1192, %r1189;
	mov.u32 	%r1193, %r1189;
	mov.u32 	%r1274, %r1189;
$L__BB0_48:
	mul.wide.u32 	%rd26, %r1274, 4;
	add.s64 	%rd27, %rd2, %rd26;
	ld.local.u32 	%r206, [%rd27+4];
	shl.b32 	%r207, %r1274, 5;
	mov.b32 	%r1280, 0;
$L__BB0_49:
	.pragma "nounroll";
	shr.u32 	%r778, %r206, %r1280;
	and.b32  	%r779, %r778, 1;
	setp.eq.b32 	%p29, %r779, 1;
	not.pred 	%p30, %p29;
	add.s32 	%r780, %r207, %r1280;
	mul.lo.s32 	%r781, %r780, 5;
	mul.wide.u32 	%rd28, %r781, 4;
	add.s64 	%rd8, %rd6, %rd28;
	@%p30 bra 	$L__BB0_51;
	ld.global.u32 	%r782, [%rd8];
	xor.b32  	%r1193, %r1193, %r782;
	ld.global.u32 	%r783, [%rd8+4];
	xor.b32  	%r1192, %r1192, %r783;
	ld.global.u32 	%r784, [%rd8+8];
	xor.b32  	%r1191, %r1191, %r784;
	ld.global.u32 	%r785, [%rd8+12];
	xor.b32  	%r1190, %r1190, %r785;
	ld.global.u32 	%r786, [%rd8+16];
	xor.b32  	%r1189, %r1189, %r786;
$L__BB0_51:
	and.b32  	%r788, %r778, 2;
	setp.eq.s32 	%p31, %r788, 0;
	@%p31 bra 	$L__BB0_53;
	ld.global.u32 	%r789, [%rd8+20];
	xor.b32  	%r1193, %r1193, %r789;
	ld.global.u32 	%r790, [%rd8+24];
	xor.b32  	%r1192, %r1192, %r790;
	ld.global.u32 	%r791, [%rd8+28];
	xor.b32  	%r1191, %r1191, %r791;
	ld.global.u32 	%r792, [%rd8+32];
	xor.b32  	%r1190, %r1190, %r792;
	ld.global.u32 	%r793, [%rd8+36];
	xor.b32  	%r1189, %r1189, %r793;
$L__BB0_53:
	and.b32  	%r795, %r778, 4;
	setp.eq.s32 	%p32, %r795, 0;
	@%p32 bra 	$L__BB0_55;
	ld.global.u32 	%r796, [%rd8+40];
	xor.b32  	%r1193, %r1193, %r796;
	ld.global.u32 	%r797, [%rd8+44];
	xor.b32  	%r1192, %r1192, %r797;
	ld.global.u32 	%r798, [%rd8+48];
	xor.b32  	%r1191, %r1191, %r798;
	ld.global.u32 	%r799, [%rd8+52];
	xor.b32  	%r1190, %r1190, %r799;
	ld.global.u32 	%r800, [%rd8+56];
	xor.b32  	%r1189, %r1189, %r800;
$L__BB0_55:
	and.b32  	%r802, %r778, 8;
	setp.eq.s32 	%p33, %r802, 0;
	@%p33 bra 	$L__BB0_57;
	ld.global.u32 	%r803, [%rd8+60];
	xor.b32  	%r1193, %r1193, %r803;
	ld.global.u32 	%r804, [%rd8+64];
	xor.b32  	%r1192, %r1192, %r804;
	ld.global.u32 	%r805, [%rd8+68];
	xor.b32  	%r1191, %r1191, %r805;
	ld.global.u32 	%r806, [%rd8+72];
	xor.b32  	%r1190, %r1190, %r806;
	ld.global.u32 	%r807, [%rd8+76];
	xor.b32  	%r1189, %r1189, %r807;
$L__BB0_57:
	and.b32  	%r809, %r778, 16;
	setp.eq.s32 	%p34, %r809, 0;
	@%p34 bra 	$L__BB0_59;
	ld.global.u32 	%r810, [%rd8+80];
	xor.b32  	%r1193, %r1193, %r810;
	ld.global.u32 	%r811, [%rd8+84];
	xor.b32  	%r1192, %r1192, %r811;
	ld.global.u32 	%r812, [%rd8+88];
	xor.b32  	%r1191, %r1191, %r812;
	ld.global.u32 	%r813, [%rd8+92];
	xor.b32  	%r1190, %r1190, %r813;
	ld.global.u32 	%r814, [%rd8+96];
	xor.b32  	%r1189, %r1189, %r814;
$L__BB0_59:
	and.b32  	%r816, %r778, 32;
	setp.eq.s32 	%p35, %r816, 0;
	@%p35 bra 	$L__BB0_61;
	ld.global.u32 	%r817, [%rd8+100];
	xor.b32  	%r1193, %r1193, %r817;
	ld.global.u32 	%r818, [%rd8+104];
	xor.b32  	%r1192, %r1192, %r818;
	ld.global.u32 	%r819, [%rd8+108];
	xor.b32  	%r1191, %r1191, %r819;
	ld.global.u32 	%r820, [%rd8+112];
	xor.b32  	%r1190, %r1190, %r820;
	ld.global.u32 	%r821, [%rd8+116];
	xor.b32  	%r1189, %r1189, %r821;
$L__BB0_61:
	and.b32  	%r823, %r778, 64;
	setp.eq.s32 	%p36, %r823, 0;
	@%p36 bra 	$L__BB0_63;
	ld.global.u32 	%r824, [%rd8+120];
	xor.b32  	%r1193, %r1193, %r824;
	ld.global.u32 	%r825, [%rd8+124];
	xor.b32  	%r1192, %r1192, %r825;
	ld.global.u32 	%r826, [%rd8+128];
	xor.b32  	%r1191, %r1191, %r826;
	ld.global.u32 	%r827, [%rd8+132];
	xor.b32  	%r1190, %r1190, %r827;
	ld.global.u32 	%r828, [%rd8+136];
	xor.b32  	%r1189, %r1189, %r828;
$L__BB0_63:
	and.b32  	%r830, %r778, 128;
	setp.eq.s32 	%p37, %r830, 0;
	@%p37 bra 	$L__BB0_65;
	ld.global.u32 	%r831, [%rd8+140];
	xor.b32  	%r1193, %r1193, %r831;
	ld.global.u32 	%r832, [%rd8+144];
	xor.b32  	%r1192, %r1192, %r832;
	ld.global.u32 	%r833, [%rd8+148];
	xor.b32  	%r1191, %r1191, %r833;
	ld.global.u32 	%r834, [%rd8+152];
	xor.b32  	%r1190, %r1190, %r834;
	ld.global.u32 	%r835, [%rd8+156];
	xor.b32  	%r1189, %r1189, %r835;
$L__BB0_65:
	and.b32  	%r837, %r778, 256;
	setp.eq.s32 	%p38, %r837, 0;
	@%p38 bra 	$L__BB0_67;
	ld.global.u32 	%r838, [%rd8+160];
	xor.b32  	%r1193, %r1193, %r838;
	ld.global.u32 	%r839, [%rd8+164];
	xor.b32  	%r1192, %r1192, %r839;
	ld.global.u32 	%r840, [%rd8+168];
	xor.b32  	%r1191, %r1191, %r840;
	ld.global.u32 	%r841, [%rd8+172];
	xor.b32  	%r1190, %r1190, %r841;
	ld.global.u32 	%r842, [%rd8+176];
	xor.b32  	%r1189, %r1189, %r842;
$L__BB0_67:
	and.b32  	%r844, %r778, 512;
	setp.eq.s32 	%p39, %r844, 0;
	@%p39 bra 	$L__BB0_69;
	ld.global.u32 	%r845, [%rd8+180];
	xor.b32  	%r1193, %r1193, %r845;
	ld.global.u32 	%r846, [%rd8+184];
	xor.b32  	%r1192, %r1192, %r846;
	ld.global.u32 	%r847, [%rd8+188];
	xor.b32  	%r1191, %r1191, %r847;
	ld.global.u32 	%r848, [%rd8+192];
	xor.b32  	%r1190, %r1190, %r848;
	ld.global.u32 	%r849, [%rd8+196];
	xor.b32  	%r1189, %r1189, %r849;
$L__BB0_69:
	and.b32  	%r851, %r778, 1024;
	setp.eq.s32 	%p40, %r851, 0;
	@%p40 bra 	$L__BB0_71;
	ld.global.u32 	%r852, [%rd8+200];
	xor.b32  	%r1193, %r1193, %r852;
	ld.global.u32 	%r853, [%rd8+204];
	xor.b32  	%r1192, %r1192, %r853;
	ld.global.u32 	%r854, [%rd8+208];
	xor.b32  	%r1191, %r1191, %r854;
	ld.global.u32 	%r855, [%rd8+212];
	xor.b32  	%r1190, %r1190, %r855;
	ld.global.u32 	%r856, [%rd8+216];
	xor.b32  	%r1189, %r1189, %r856;
$L__BB0_71:
	and.b32  	%r858, %r778, 2048;
	setp.eq.s32 	%p41, %r858, 0;
	@%p41 bra 	$L__BB0_73;
	ld.global.u32 	%r859, [%rd8+220];
	xor.b32  	%r1193, %r1193, %r859;
	ld.global.u32 	%r860, [%rd8+224];
	xor.b32  	%r1192, %r1192, %r860;
	ld.global.u32 	%r861, [%rd8+228];
	xor.b32  	%r1191, %r1191, %r861;
	ld.global.u32 	%r862, [%rd8+232];
	xor.b32  	%r1190, %r1190, %r862;
	ld.global.u32 	%r863, [%rd8+236];
	xor.b32  	%r1189, %r1189, %r863;
$L__BB0_73:
	and.b32  	%r865, %r778, 4096;
	setp.eq.s32 	%p42, %r865, 0;
	@%p42 bra 	$L__BB0_75;
	ld.global.u32 	%r866, [%rd8+240];
	xor.b32  	%r1193, %r1193, %r866;
	ld.global.u32 	%r867, [%rd8+244];
	xor.b32  	%r1192, %r1192, %r867;
	ld.global.u32 	%r868, [%rd8+248];
	xor.b32  	%r1191, %r1191, %r868;
	ld.global.u32 	%r869, [%rd8+252];
	xor.b32  	%r1190, %r1190, %r869;
	ld.global.u32 	%r870, [%rd8+256];
	xor.b32  	%r1189, %r1189, %r870;
$L__BB0_75:
	and.b32  	%r872, %r778, 8192;
	setp.eq.s32 	%p43, %r872, 0;
	@%p43 bra 	$L__BB0_77;
	ld.global.u32 	%r873, [%rd8+260];
	xor.b32  	%r1193, %r1193, %r873;
	ld.global.u32 	%r874, [%rd8+264];
	xor.b32  	%r1192, %r1192, %r874;
	ld.global.u32 	%r875, [%rd8+268];
	xor.b32  	%r1191, %r1191, %r875;
	ld.global.u32 	%r876, [%rd8+272];
	xor.b32  	%r1190, %r1190, %r876;
	ld.global.u32 	%r877, [%rd8+276];
	xor.b32  	%r1189, %r1189, %r877;
$L__BB0_77:
	and.b32  	%r879, %r778, 16384;
	setp.eq.s32 	%p44, %r879, 0;
	@%p44 bra 	$L__BB0_79;
	ld.global.u32 	%r880, [%rd8+280];
	xor.b32  	%r1193, %r1193, %r880;
	ld.global.u32 	%r881, [%rd8+284];
	xor.b32  	%r1192, %r1192, %r881;
	ld.global.u32 	%r882, [%rd8+288];
	xor.b32  	%r1191, %r1191, %r882;
	ld.global.u32 	%r883, [%rd8+292];
	xor.b32  	%r1190, %r1190, %r883;
	ld.global.u32 	%r884, [%rd8+296];
	xor.b32  	%r1189, %r1189, %r884;
$L__BB0_79:
	and.b32  	%r886, %r778, 32768;
	setp.eq.s32 	%p45, %r886, 0;
	@%p45 bra 	$L__BB0_81;
	ld.global.u32 	%r887, [%rd8+300];
	xor.b32  	%r1193, %r1193, %r887;
	ld.global.u32 	%r888, [%rd8+304];
	xor.b32  	%r1192, %r1192, %r888;
	ld.global.u32 	%r889, [%rd8+308];
	xor.b32  	%r1191, %r1191, %r889;
	ld.global.u32 	%r890, [%rd8+312];
	xor.b32  	%r1190, %r1190, %r890;
	ld.global.u32 	%r891, [%rd8+316];
	xor.b32  	%r1189, %r1189, %r891;
$L__BB0_81:
	add.s32 	%r1280, %r1280, 16;
	setp.ne.s32 	%p46, %r1280, 32;
	@%p46 bra 	$L__BB0_49;
	mad.lo.s32 	%r892, %r1274, -31, %r207;
	add.s32 	%r1274, %r892, 1;
	setp.ne.s32 	%p47, %r1274, 5;
	@%p47 bra 	$L__BB0_48;
	st.local.u32 	[%rd2+4], %r1193;
	st.local.v2.u32 	[%rd2+8], {%r1192, %r1191};
	st.local.v2.u32 	[%rd2+16], {%r1190, %r1189};
	setp.ne.s64 	%p48, %rd5, 3;
	@%p48 bra 	$L__BB0_121;
	mov.b32 	%r1189, 0;
	mov.u32 	%r1190, %r1189;
	mov.u32 	%r1191, %r1189;
	mov.u32 	%r1192, %r1189;
	mov.u32 	%r1193, %r1189;
	mov.u32 	%r1366, %r1189;
$L__BB0_85:
	mul.wide.u32 	%rd29, %r1366, 4;
	add.s64 	%rd30, %rd2, %rd29;
	ld.local.u32 	%r382, [%rd30+4];
	shl.b32 	%r383, %r1366, 5;
	mov.b32 	%r1372, 0;
$L__BB0_86:
	.pragma "nounroll";
	shr.u32 	%r895, %r382, %r1372;
	and.b32  	%r896, %r895, 1;
	setp.eq.b32 	%p49, %r896, 1;
	not.pred 	%p50, %p49;
	add.s32 	%r897, %r383, %r1372;
	mul.lo.s32 	%r898, %r897, 5;
	mul.wide.u32 	%rd31, %r898, 4;
	add.s64 	%rd9, %rd6, %rd31;
	@%p50 bra 	$L__BB0_88;
	ld.global.u32 	%r899, [%rd9];
	xor.b32  	%r1193, %r1193, %r899;
	ld.global.u32 	%r900, [%rd9+4];
	xor.b32  	%r1192, %r1192, %r900;
	ld.global.u32 	%r901, [%rd9+8];
	xor.b32  	%r1191, %r1191, %r901;
	ld.global.u32 	%r902, [%rd9+12];
	xor.b32  	%r1190, %r1190, %r902;
	ld.global.u32 	%r903, [%rd9+16];
	xor.b32  	%r1189, %r1189, %r903;
$L__BB0_88:
	and.b32  	%r905, %r895, 2;
	setp.eq.s32 	%p51, %r905, 0;
	@%p51 bra 	$L__BB0_90;
	ld.global.u32 	%r906, [%rd9+20];
	xor.b32  	%r1193, %r1193, %r906;
	ld.global.u32 	%r907, [%rd9+24];
	xor.b32  	%r1192, %r1192, %r907;
	ld.global.u32 	%r908, [%rd9+28];
	xor.b32  	%r1191, %r1191, %r908;
	ld.global.u32 	%r909, [%rd9+32];
	xor.b32  	%r1190, %r1190, %r909;
	ld.global.u32 	%r910, [%rd9+36];
	xor.b32  	%r1189, %r1189, %r910;
$L__BB0_90:
	and.b32  	%r912, %r895, 4;
	setp.eq.s32 	%p52, %r912, 0;
	@%p52 bra 	$L__BB0_92;
	ld.global.u32 	%r913, [%rd9+40];
	xor.b32  	%r1193, %r1193, %r913;
	ld.global.u32 	%r914, [%rd9+44];
	xor.b32  	%r1192, %r1192, %r914;
	ld.global.u32 	%r915, [%rd9+48];
	xor.b32  	%r1191, %r1191, %r915;
	ld.global.u32 	%r916, [%rd9+52];
	xor.b32  	%r1190, %r1190, %r916;
	ld.global.u32 	%r917, [%rd9+56];
	xor.b32  	%r1189, %r1189, %r917;
$L__BB0_92:
	and.b32  	%r919, %r895, 8;
	setp.eq.s32 	%p53, %r919, 0;
	@%p53 bra 	$L__BB0_94;
	ld.global.u32 	%r920, [%rd9+60];
	xor.b32  	%r1193, %r1193, %r920;
	ld.global.u32 	%r921, [%rd9+64];
	xor.b32  	%r1192, %r1192, %r921;
	ld.global.u32 	%r922, [%rd9+68];
	xor.b32  	%r1191, %r1191, %r922;
	ld.global.u32 	%r923, [%rd9+72];
	xor.b32  	%r1190, %r1190, %r923;
	ld.global.u32 	%r924, [%rd9+76];
	xor.b32  	%r1189, %r1189, %r924;
$L__BB0_94:
	and.b32  	%r926, %r895, 16;
	setp.eq.s32 	%p54, %r926, 0;
	@%p54 bra 	$L__BB0_96;
	ld.global.u32 	%r927, [%rd9+80];
	xor.b32  	%r1193, %r1193, %r927;
	ld.global.u32 	%r928, [%rd9+84];
	xor.b32  	%r1192, %r1192, %r928;
	ld.global.u32 	%r929, [%rd9+88];
	xor.b32  	%r1191, %r1191, %r929;
	ld.global.u32 	%r930, [%rd9+92];
	xor.b32  	%r1190, %r1190, %r930;
	ld.global.u32 	%r931, [%rd9+96];
	xor.b32  	%r1189, %r1189, %r931;
$L__BB0_96:
	and.b32  	%r933, %r895, 32;
	setp.eq.s32 	%p55, %r933, 0;
	@%p55 bra 	$L__BB0_98;
	ld.global.u32 	%r934, [%rd9+100];
	xor.b32  	%r1193, %r1193, %r934;
	ld.global.u32 	%r935, [%rd9+104];
	xor.b32  	%r1192, %r1192, %r935;
	ld.global.u32 	%r936, [%rd9+108];
	xor.b32  	%r1191, %r1191, %r936;
	ld.global.u32 	%r937, [%rd9+112];
	xor.b32  	%r1190, %r1190, %r937;
	ld.global.u32 	%r938, [%rd9+116];
	xor.b32  	%r1189, %r1189, %r938;
$L__BB0_98:
	and.b32  	%r940, %r895, 64;
	setp.eq.s32 	%p56, %r940, 0;
	@%p56 bra 	$L__BB0_100;
	ld.global.u32 	%r941, [%rd9+120];
	xor.b32  	%r1193, %r1193, %r941;
	ld.global.u32 	%r942, [%rd9+124];
	xor.b32  	%r1192, %r1192, %r942;
	ld.global.u32 	%r943, [%rd9+128];
	xor.b32  	%r1191, %r1191, %r943;
	ld.global.u32 	%r944, [%rd9+132];
	xor.b32  	%r1190, %r1190, %r944;
	ld.global.u32 	%r945, [%rd9+136];
	xor.b32  	%r1189, %r1189, %r945;
$L__BB0_100:
	and.b32  	%r947, %r895, 128;
	setp.eq.s32 	%p57, %r947, 0;
	@%p57 bra 	$L__BB0_102;
	ld.global.u32 	%r948, [%rd9+140];
	xor.b32  	%r1193, %r1193, %r948;
	ld.global.u32 	%r949, [%rd9+144];
	xor.b32  	%r1192, %r1192, %r949;
	ld.global.u32 	%r950, [%rd9+148];
	xor.b32  	%r1191, %r1191, %r950;
	ld.global.u32 	%r951, [%rd9+152];
	xor.b32  	%r1190, %r1190, %r951;
	ld.global.u32 	%r952, [%rd9+156];
	xor.b32  	%r1189, %r1189, %r952;
$L__BB0_102:
	and.b32  	%r954, %r895, 256;
	setp.eq.s32 	%p58, %r954, 0;
	@%p58 bra 	$L__BB0_104;
	ld.global.u32 	%r955, [%rd9+160];
	xor.b32  	%r1193, %r1193, %r955;
	ld.global.u32 	%r956, [%rd9+164];
	xor.b32  	%r1192, %r1192, %r956;
	ld.global.u32 	%r957, [%rd9+168];
	xor.b32  	%r1191, %r1191, %r957;
	ld.global.u32 	%r958, [%rd9+172];
	xor.b32  	%r1190, %r1190, %r958;
	ld.global.u32 	%r959, [%rd9+176];
	xor.b32  	%r1189, %r1189, %r959;
$L__BB0_104:
	and.b32  	%r961, %r895, 512;
	setp.eq.s32 	%p59, %r961, 0;
	@%p59 bra 	$L__BB0_106;
	ld.global.u32 	%r962, [%rd9+180];
	xor.b32  	%r1193, %r1193, %r962;
	ld.global.u32 	%r963, [%rd9+184];
	xor.b32  	%r1192, %r1192, %r963;
	ld.global.u32 	%r964, [%rd9+188];
	xor.b32  	%r1191, %r1191, %r964;
	ld.global.u32 	%r965, [%rd9+192];
	xor.b32  	%r1190, %r1190, %r965;
	ld.global.u32 	%r966, [%rd9+196];
	xor.b32  	%r1189, %r1189, %r966;
$L__BB0_106:
	and.b32  	%r968, %r895, 1024;
	setp.eq.s32 	%p60, %r968, 0;
	@%p60 bra 	$L__BB0_108;
	ld.global.u32 	%r969, [%rd9+200];
	xor.b32  	%r1193, %r1193, %r969;
	ld.global.u32 	%r970, [%rd9+204];
	xor.b32  	%r1192, %r1192, %r970;
	ld.global.u32 	%r971, [%rd9+208];
	xor.b32  	%r1191, %r1191, %r971;
	ld.global.u32 	%r972, [%rd9+212];
	xor.b32  	%r1190, %r1190, %r972;
	ld.global.u32 	%r973, [%rd9+216];
	xor.b32  	%r1189, %r1189, %r973;
$L__BB0_108:
	and.b32  	%r975, %r895, 2048;
	setp.eq.s32 	%p61, %r975, 0;
	@%p61 bra 	$L__BB0_110;
	ld.global.u32 	%r976, [%rd9+220];
	xor.b32  	%r1193, %r1193, %r976;
	ld.global.u32 	%r977, [%rd9+224];
	xor.b32  	%r1192, %r1192, %r977;
	ld.global.u32 	%r978, [%rd9+228];
	xor.b32  	%r1191, %r1191, %r978;
	ld.global.u32 	%r979, [%rd9+232];
	xor.b32  	%r1190, %r1190, %r979;
	ld.global.u32 	%r980, [%rd9+236];
	xor.b32  	%r1189, %r1189, %r980;
$L__BB0_110:
	and.b32  	%r982, %r895, 4096;
	setp.eq.s32 	%p62, %r982, 0;
	@%p62 bra 	$L__BB0_112;
	ld.global.u32 	%r983, [%rd9+240];
	xor.b32  	%r1193, %r1193, %r983;
	ld.global.u32 	%r984, [%rd9+244];
	xor.b32  	%r1192, %r1192, %r984;
	ld.global.u32 	%r985, [%rd9+248];
	xor.b32  	%r1191, %r1191, %r985;
	ld.global.u32 	%r986, [%rd9+252];
	xor.b32  	%r1190, %r1190, %r986;
	ld.global.u32 	%r987, [%rd9+256];
	xor.b32  	%r1189, %r1189, %r987;
$L__BB0_112:
	and.b32  	%r989, %r895, 8192;
	setp.eq.s32 	%p63, %r989, 0;
	@%p63 bra 	$L__BB0_114;
	ld.global.u32 	%r990, [%rd9+260];
	xor.b32  	%r1193, %r1193, %r990;
	ld.global.u32 	%r991, [%rd9+264];
	xor.b32  	%r1192, %r1192, %r991;
	ld.global.u32 	%r992, [%rd9+268];
	xor.b32  	%r1191, %r1191, %r992;
	ld.global.u32 	%r993, [%rd9+272];
	xor.b32  	%r1190, %r1190, %r993;
	ld.global.u32 	%r994, [%rd9+276];
	xor.b32  	%r1189, %r1189, %r994;
$L__BB0_114:
	and.b32  	%r996, %r895, 16384;
	setp.eq.s32 	%p64, %r996, 0;
	@%p64 bra 	$L__BB0_116;
	ld.global.u32 	%r997, [%rd9+280];
	xor.b32  	%r1193, %r1193, %r997;
	ld.global.u32 	%r998, [%rd9+284];
	xor.b32  	%r1192, %r1192, %r998;
	ld.global.u32 	%r999, [%rd9+288];
	xor.b32  	%r1191, %r1191, %r999;
	ld.global.u32 	%r1000, [%rd9+292];
	xor.b32  	%r1190, %r1190, %r1000;
	ld.global.u32 	%r1001, [%rd9+296];
	xor.b32  	%r1189, %r1189, %r1001;
$L__BB0_116:
	and.b32  	%r1003, %r895, 32768;
	setp.eq.s32 	%p65, %r1003, 0;
	@%p65 bra 	$L__BB0_118;
	ld.global.u32 	%r1004, [%rd9+300];
	xor.b32  	%r1193, %r1193, %r1004;
	ld.global.u32 	%r1005, [%rd9+304];
	xor.b32  	%r1192, %r1192, %r1005;
	ld.global.u32 	%r1006, [%rd9+308];
	xor.b32  	%r1191, %r1191, %r1006;
	ld.global.u32 	%r1007, [%rd9+312];
	xor.b32  	%r1190, %r1190, %r1007;
	ld.global.u32 	%r1008, [%rd9+316];
	xor.b32  	%r1189, %r1189, %r1008;
$L__BB0_118:
	add.s32 	%r1372, %r1372, 16;
	setp.ne.s32 	%p66, %r1372, 32;
	@%p66 bra 	$L__BB0_86;
	mad.lo.s32 	%r1009, %r1366, -31, %r383;
	add.s32 	%r1366, %r1009, 1;
	setp.ne.s32 	%p67, %r1366, 5;
	@%p67 bra 	$L__BB0_85;
	st.local.u32 	[%rd2+4], %r1193;
	st.local.v2.u32 	[%rd2+8], {%r1192, %r1191};
	st.local.v2.u32 	[%rd2+16], {%r1190, %r1189};
$L__BB0_121:
	shr.u64 	%rd60, %rd4, 2;
	add.s32 	%r1176, %r1176, 1;
	setp.gt.u64 	%p68, %rd4, 3;
	@%p68 bra 	$L__BB0_9;
$L__BB0_122:
	setp.ge.s32 	%p69, %r1469, %r629;
	setp.lt.s32 	%p70, %r630, 1;
	or.pred  	%p71, %p69, %p70;
	@%p71 bra 	$L__BB0_134;
	and.b32  	%r563, %r630, 3;
	and.b32  	%r564, %r630, 1;
	and.b32  	%r1010, %r630, 2147483644;
	neg.s32 	%r565, %r1010;
$L__BB0_124:
	setp.lt.u32 	%p72, %r630, 4;
	mul.lo.s32 	%r573, %r1469, %r628;
	@%p72 bra 	$L__BB0_128;
	add.s32 	%r1471, %r1505, 1449748;
	mov.u32 	%r1470, %r565;
$L__BB0_126:
	.pragma "nounroll";
	shr.u32 	%r1012, %r1193, 2;
	xor.b32  	%r1013, %r1012, %r1193;
	shl.b32 	%r1014, %r1189, 4;
	shl.b32 	%r1015, %r1013, 1;
	xor.b32  	%r1016, %r1015, %r1014;
	xor.b32  	%r1017, %r1016, %r1013;
	xor.b32  	%r1018, %r1017, %r1189;
	add.s32 	%r1019, %r1471, %r1018;
	add.s32 	%r1020, %r1019, -1087311;
	rem.u32 	%r1021, %r1020, %r628;
	add.s32 	%r1022, %r1021, %r573;
	shr.u32 	%r1023, %r1192, 2;
	xor.b32  	%r1024, %r1023, %r1192;
	shl.b32 	%r1025, %r1018, 4;
	shl.b32 	%r1026, %r1024, 1;
	xor.b32  	%r1027, %r1026, %r1025;
	xor.b32  	%r1028, %r1027, %r1024;
	xor.b32  	%r1029, %r1028, %r1018;
	add.s32 	%r1030, %r1471, %r1029;
	add.s32 	%r1031, %r1030, -724874;
	rem.u32 	%r1032, %r1031, %r628;
	add.s32 	%r1033, %r1032, %r573;
	mul.wide.s32 	%rd32, %r1022, 4;
	add.s64 	%rd33, %rd1, %rd32;
	ld.global.u32 	%r1034, [%rd33];
	mul.wide.s32 	%rd34, %r1033, 4;
	add.s64 	%rd35, %rd1, %rd34;
	ld.global.u32 	%r1035, [%rd35];
	st.global.u32 	[%rd33], %r1035;
	st.global.u32 	[%rd35], %r1034;
	shr.u32 	%r1036, %r1191, 2;
	xor.b32  	%r1037, %r1036, %r1191;
	shl.b32 	%r1038, %r1029, 4;
	shl.b32 	%r1039, %r1037, 1;
	xor.b32  	%r1040, %r1039, %r1038;
	xor.b32  	%r1041, %r1040, %r1037;
	xor.b32  	%r1042, %r1041, %r1029;
	add.s32 	%r1043, %r1471, %r1042;
	add.s32 	%r1044, %r1043, -362437;
	rem.u32 	%r1045, %r1044, %r628;
	add.s32 	%r1046, %r1045, %r573;
	shr.u32 	%r1047, %r1190, 2;
	xor.b32  	%r1048, %r1047, %r1190;
	shl.b32 	%r1049, %r1042, 4;
	shl.b32 	%r1050, %r1048, 1;
	xor.b32  	%r1051, %r1050, %r1049;
	xor.b32  	%r1052, %r1051, %r1048;
	xor.b32  	%r1193, %r1052, %r1042;
	shr.u32 	%r1053, %r1189, 2;
	xor.b32  	%r1054, %r1053, %r1189;
	shl.b32 	%r1055, %r1193, 4;
	shl.b32 	%r1056, %r1054, 1;
	xor.b32  	%r1057, %r1056, %r1055;
	xor.b32  	%r1058, %r1057, %r1054;
	xor.b32  	%r1192, %r1058, %r1193;
	shr.u32 	%r1059, %r1018, 2;
	xor.b32  	%r1060, %r1059, %r1018;
	shl.b32 	%r1061, %r1192, 4;
	shl.b32 	%r1062, %r1060, 1;
	xor.b32  	%r1063, %r1062, %r1061;
	xor.b32  	%r1064, %r1063, %r1060;
	xor.b32  	%r1191, %r1064, %r1192;
	shr.u32 	%r1065, %r1029, 2;
	xor.b32  	%r1066, %r1065, %r1029;
	shl.b32 	%r1067, %r1191, 4;
	shl.b32 	%r1068, %r1066, 1;
	xor.b32  	%r1069, %r1068, %r1067;
	xor.b32  	%r1070, %r1069, %r1066;
	xor.b32  	%r1190, %r1070, %r1191;
	shr.u32 	%r1071, %r1042, 2;
	xor.b32  	%r1072, %r1071, %r1042;
	shl.b32 	%r1073, %r1190, 4;
	shl.b32 	%r1074, %r1072, 1;
	xor.b32  	%r1075, %r1074, %r1073;
	xor.b32  	%r1076, %r1075, %r1072;
	xor.b32  	%r1189, %r1076, %r1190;
	add.s32 	%r1077, %r1471, %r1189;
	add.s32 	%r1078, %r1193, %r1471;
	rem.u32 	%r1079, %r1078, %r628;
	add.s32 	%r1080, %r1079, %r573;
	mul.wide.s32 	%rd36, %r1046, 4;
	add.s64 	%rd37, %rd1, %rd36;
	ld.global.u32 	%r1081, [%rd37];
	mul.wide.s32 	%rd38, %r1080, 4;
	add.s64 	%rd39, %rd1, %rd38;
	ld.global.u32 	%r1082, [%rd39];
	st.global.u32 	[%rd37], %r1082;
	st.global.u32 	[%rd39], %r1081;
	add.s32 	%r1083, %r1471, %r1192;
	add.s32 	%r1084, %r1083, 362437;
	rem.u32 	%r1085, %r1084, %r628;
	add.s32 	%r1086, %r1085, %r573;
	add.s32 	%r1087, %r1471, %r1191;
	add.s32 	%r1088, %r1087, 724874;
	rem.u32 	%r1089, %r1088, %r628;
	add.s32 	%r1090, %r1089, %r573;
	mul.wide.s32 	%rd40, %r1086, 4;
	add.s64 	%rd41, %rd1, %rd40;
	ld.global.u32 	%r1091, [%rd41];
	mul.wide.s32 	%rd42, %r1090, 4;
	add.s64 	%rd43, %rd1, %rd42;
	ld.global.u32 	%r1092, [%rd43];
	st.global.u32 	[%rd41], %r1092;
	st.global.u32 	[%rd43], %r1091;
	add.s32 	%r1093, %r1471, %r1190;
	add.s32 	%r1094, %r1093, 1087311;
	rem.u32 	%r1095, %r1094, %r628;
	add.s32 	%r1096, %r1095, %r573;
	add.s32 	%r1097, %r1077, 1449748;
	rem.u32 	%r1098, %r1097, %r628;
	add.s32 	%r1099, %r1098, %r573;
	mul.wide.s32 	%rd44, %r1096, 4;
	add.s64 	%rd45, %rd1, %rd44;
	ld.global.u32 	%r1100, [%rd45];
	mul.wide.s32 	%rd46, %r1099, 4;
	add.s64 	%rd47, %rd1, %rd46;
	ld.global.u32 	%r1101, [%rd47];
	st.global.u32 	[%rd45], %r1101;
	st.global.u32 	[%rd47], %r1100;
	add.s32 	%r1471, %r1471, 2899496;
	add.s32 	%r1470, %r1470, 4;
	setp.ne.s32 	%p73, %r1470, 0;
	@%p73 bra 	$L__BB0_126;
	add.s32 	%r1505, %r1471, -1449748;
$L__BB0_128:
	mov.u32 	%r1499, %r1193;
	mov.u32 	%r1498, %r1192;
	mov.u32 	%r1497, %r1191;
	mov.u32 	%r1496, %r1190;
	mov.u32 	%r597, %r1189;
	setp.eq.s32 	%p74, %r563, 0;
	@%p74 bra 	$L__BB0_133;
	setp.eq.s32 	%p75, %r563, 1;
	mov.u32 	%r1189, %r597;
	@%p75 bra 	$L__BB0_131;
	shr.u32 	%r1103, %r1499, 2;
	xor.b32  	%r1104, %r1103, %r1499;
	shl.b32 	%r1105, %r597, 4;
	shl.b32 	%r1106, %r1104, 1;
	xor.b32  	%r1107, %r1106, %r1105;
	xor.b32  	%r1108, %r1107, %r1104;
	xor.b32  	%r1192, %r1108, %r597;
	add.s32 	%r1109, %r1505, %r1192;
	add.s32 	%r1110, %r1109, 362437;
	rem.u32 	%r1111, %r1110, %r628;
	add.s32 	%r1112, %r1111, %r573;
	shr.u32 	%r1113, %r1498, 2;
	xor.b32  	%r1114, %r1113, %r1498;
	shl.b32 	%r1115, %r1192, 4;
	shl.b32 	%r1116, %r1114, 1;
	xor.b32  	%r1117, %r1116, %r1115;
	xor.b32  	%r1118, %r1117, %r1114;
	xor.b32  	%r1191, %r1118, %r1192;
	add.s32 	%r1119, %r1505, %r1191;
	add.s32 	%r1120, %r1119, 724874;
	rem.u32 	%r1121, %r1120, %r628;
	add.s32 	%r1122, %r1121, %r573;
	mul.wide.s32 	%rd48, %r1112, 4;
	add.s64 	%rd49, %rd1, %rd48;
	ld.global.u32 	%r1123, [%rd49];
	mul.wide.s32 	%rd50, %r1122, 4;
	add.s64 	%rd51, %rd1, %rd50;
	ld.global.u32 	%r1124, [%rd51];
	st.global.u32 	[%rd49], %r1124;
	st.global.u32 	[%rd51], %r1123;
	shr.u32 	%r1125, %r1497, 2;
	xor.b32  	%r1126, %r1125, %r1497;
	shl.b32 	%r1127, %r1191, 4;
	shl.b32 	%r1128, %r1126, 1;
	xor.b32  	%r1129, %r1128, %r1127;
	xor.b32  	%r1130, %r1129, %r1126;
	xor.b32  	%r1190, %r1130, %r1191;
	add.s32 	%r1131, %r1505, %r1190;
	add.s32 	%r1132, %r1131, 1087311;
	rem.u32 	%r1133, %r1132, %r628;
	add.s32 	%r1134, %r1133, %r573;
	shr.u32 	%r1135, %r1496, 2;
	xor.b32  	%r1136, %r1135, %r1496;
	shl.b32 	%r1137, %r1190, 4;
	shl.b32 	%r1138, %r1136, 1;
	xor.b32  	%r1139, %r1138, %r1137;
	xor.b32  	%r1140, %r1139, %r1136;
	xor.b32  	%r1189, %r1140, %r1190;
	add.s32 	%r1505, %r1505, 1449748;
	add.s32 	%r1141, %r1189, %r1505;
	rem.u32 	%r1142, %r1141, %r628;
	add.s32 	%r1143, %r1142, %r573;
	mul.wide.s32 	%rd52, %r1134, 4;
	add.s64 	%rd53, %rd1, %rd52;
	ld.global.u32 	%r1144, [%rd53];
	mul.wide.s32 	%rd54, %r1143, 4;
	add.s64 	%rd55, %rd1, %rd54;
	ld.global.u32 	%r1145, [%rd55];
	st.global.u32 	[%rd53], %r1145;
	st.global.u32 	[%rd55], %r1144;
	mov.u32 	%r1496, %r1190;
	mov.u32 	%r1497, %r1191;
	mov.u32 	%r1498, %r1192;
	mov.u32 	%r1499, %r597;
$L__BB0_131:
	setp.eq.s32 	%p76, %r564, 0;
	mov.u32 	%r1193, %r597;
	@%p76 bra 	$L__BB0_133;
	shr.u32 	%r1146, %r1499, 2;
	xor.b32  	%r1147, %r1146, %r1499;
	shl.b32 	%r1148, %r1189, 4;
	shl.b32 	%r1149, %r1147, 1;
	xor.b32  	%r1150, %r1149, %r1148;
	xor.b32  	%r1151, %r1150, %r1147;
	xor.b32  	%r1190, %r1151, %r1189;
	add.s32 	%r1152, %r1505, %r1190;
	add.s32 	%r1153, %r1152, 362437;
	rem.u32 	%r1154, %r1153, %r628;
	add.s32 	%r1155, %r1154, %r573;
	shr.u32 	%r1156, %r1498, 2;
	xor.b32  	%r1157, %r1156, %r1498;
	shl.b32 	%r1158, %r1190, 4;
	shl.b32 	%r1159, %r1157, 1;
	xor.b32  	%r1160, %r1159, %r1158;
	xor.b32  	%r1161, %r1160, %r1157;
	xor.b32  	%r619, %r1161, %r1190;
	add.s32 	%r1505, %r1505, 724874;
	add.s32 	%r1162, %r619, %r1505;
	rem.u32 	%r1163, %r1162, %r628;
	add.s32 	%r1164, %r1163, %r573;
	mul.wide.s32 	%rd56, %r1155, 4;
	add.s64 	%rd57, %rd1, %rd56;
	ld.global.u32 	%r1165, [%rd57];
	mul.wide.s32 	%rd58, %r1164, 4;
	add.s64 	%rd59, %rd1, %rd58;
	ld.global.u32 	%r1166, [%rd59];
	st.global.u32 	[%rd57], %r1166;
	st.global.u32 	[%rd59], %r1165;
	mov.u32 	%r1191, %r1189;
	mov.u32 	%r1192, %r1496;
	mov.u32 	%r1193, %r1497;
	mov.u32 	%r1189, %r619;
$L__BB0_133:
	add.s32 	%r1469, %r1469, %r3;
	setp.lt.s32 	%p77, %r1469, %r629;
	@%p77 bra 	$L__BB0_124;
$L__BB0_134:
	ret;

}


// ===== COMPILED SASS (sm_100) =====

	.target	sm_100

	.elftype	@"ET_EXEC"


//--------------------- .note.nv.tkinfo           --------------------------
	.section	.note.nv.tkinfo,"",@"SHT_NOTE"
	.sectionflags	@"SHF_NOTE_NV_TKINFO"
	.tkinfo
        /*0018*/ 	.word	0x00000002
        /*0030*/ 	.string	""
        /*0030*/ 	.string	"ptxas"
        /*0030*/ 	.string	"Cuda compilation tools, release 13.0, V13.0.88"
        /*0030*/ 	.string	"Build cuda_13.0.r13.0/compiler.36424714_0"
        /*0030*/ 	.string	"-arch sm_100 -m 64 "



//--------------------- .note.nv.cuinfo           --------------------------
	.section	.note.nv.cuinfo,"",@"SHT_NOTE"
	.sectionflags	@"SHF_NOTE_NV_CUINFO"
        /*0018*/ 	.short	0x0002
        /*001a*/ 	.short	0x0064
        /*001c*/ 	.short	0x0082
	.zero		2


//--------------------- .nv.info                  --------------------------
	.section	.nv.info,"",@"SHT_CUDA_INFO"
	.align	4


	//----- nvinfo : EIATTR_REGCOUNT
	.align		4
        /*0000*/ 	.byte	0x04, 0x2f
        /*0002*/ 	.short	(.L_10 - .L_9)
	.align		4
.L_9:
        /*0004*/ 	.word	index@(_Z20PermutationGeneratoriPiii)
        /*0008*/ 	.word	0x00000020


	//----- nvinfo : EIATTR_FRAME_SIZE
	.align		4
.L_10:
        /*000c*/ 	.byte	0x04, 0x11
        /*000e*/ 	.short	(.L_12 - .L_11)
	.align		4
.L_11:
        /*0010*/ 	.word	index@(_Z20PermutationGeneratoriPiii)
        /*0014*/ 	.word	0x00000030


	//----- nvinfo : EIATTR_MIN_STACK_SIZE
	.align		4
.L_12:
        /*0018*/ 	.byte	0x04, 0x12
        /*001a*/ 	.short	(.L_14 - .L_13)
	.align		4
.L_13:
        /*001c*/ 	.word	index@(_Z20PermutationGeneratoriPiii)
        /*0020*/ 	.word	0x00000030
.L_14:


//--------------------- .nv.compat                --------------------------
	.section	.nv.compat,"",@"SHT_CUDA_COMPAT_INFO"
	.align	4
        /*0000*/ 	.byte	0x02, 0x09, 0x00, 0x00, 0x02, 0x02, 0x01, 0x00, 0x02, 0x05, 0x05, 0x00, 0x03, 0x07, 0x01, 0x01
        /*0010*/ 	.byte	0x02, 0x03, 0x00, 0x00, 0x02, 0x06, 0x01, 0x00, 0x04, 0x0b, 0x08, 0x00, 0x09, 0x00, 0x00, 0x00
        /*0020*/ 	.byte	0x00, 0x00, 0x00, 0x00


//--------------------- .nv.info._Z20PermutationGeneratoriPiii --------------------------
	.section	.nv.info._Z20PermutationGeneratoriPiii,"",@"SHT_CUDA_INFO"
	.sectionflags	@""
	.align	4


	//----- nvinfo : EIATTR_CUDA_API_VERSION
	.align		4
        /*0000*/ 	.byte	0x04, 0x37
        /*0002*/ 	.short	(.L_16 - .L_15)
.L_15:
        /*0004*/ 	.word	0x00000082


	//----- nvinfo : EIATTR_KPARAM_INFO
	.align		4
.L_16:
        /*0008*/ 	.byte	0x04, 0x17
        /*000a*/ 	.short	(.L_18 - .L_17)
.L_17:
        /*000c*/ 	.word	0x00000000
        /*0010*/ 	.short	0x0003
        /*0012*/ 	.short	0x0014
        /*0014*/ 	.byte	0x00, 0xf0, 0x11, 0x00


	//----- nvinfo : EIATTR_KPARAM_INFO
	.align		4
.L_18:
        /*0018*/ 	.byte	0x04, 0x17
        /*001a*/ 	.short	(.L_20 - .L_19)
.L_19:
        /*001c*/ 	.word	0x00000000
        /*0020*/ 	.short	0x0002
        /*0022*/ 	.short	0x0010
        /*0024*/ 	.byte	0x00, 0xf0, 0x11, 0x00


	//----- nvinfo : EIATTR_KPARAM_INFO
	.align		4
.L_20:
        /*0028*/ 	.byte	0x04, 0x17
        /*002a*/ 	.short	(.L_22 - .L_21)
.L_21:
        /*002c*/ 	.word	0x00000000
        /*0030*/ 	.short	0x0001
        /*0032*/ 	.short	0x0008
        /*0034*/ 	.byte	0x00, 0xf5, 0x21, 0x00


	//----- nvinfo : EIATTR_KPARAM_INFO
	.align		4
.L_22:
        /*0038*/ 	.byte	0x04, 0x17
        /*003a*/ 	.short	(.L_24 - .L_23)
.L_23:
        /*003c*/ 	.word	0x00000000
        /*0040*/ 	.short	0x0000
        /*0042*/ 	.short	0x0000
        /*0044*/ 	.byte	0x00, 0xf0, 0x11, 0x00


	//----- nvinfo : EIATTR_SPARSE_MMA_MASK
	.align		4
.L_24:
        /*0048*/ 	.byte	0x03, 0x50
        /*004a*/ 	.short	0x0000


	//----- nvinfo : EIATTR_MAXREG_COUNT
	.align		4
        /*004c*/ 	.byte	0x03, 0x1b
        /*004e*/ 	.short	0x00ff


	//----- nvinfo : EIATTR_NUM_BARRIERS
	.align		4
        /*0050*/ 	.byte	0x02, 0x4c
        /*0052*/ 	.byte	0x01
	.zero		1


	//----- nvinfo : EIATTR_MERCURY_ISA_VERSION
	.align		4
        /*0054*/ 	.byte	0x03, 0x5f
        /*0056*/ 	.short	0x0101


	//----- nvinfo : EIATTR_VRC_CTA_INIT_COUNT
	.align		4
        /*0058*/ 	.byte	0x02, 0x4a
	.zero		1
	.zero		1


	//----- nvinfo : EIATTR_EXIT_INSTR_OFFSETS
	.align		4
        /*005c*/ 	.byte	0x04, 0x1c
        /*005e*/ 	.short	(.L_26 - .L_25)


	//   ....[0]....
.L_25:
        /*0060*/ 	.word	0x00003100


	//   ....[1]....
        /*0064*/ 	.word	0x00004680


	//----- nvinfo : EIATTR_CRS_STACK_SIZE
	.align		4
.L_26:
        /*0068*/ 	.byte	0x04, 0x1e
        /*006a*/ 	.short	(.L_28 - .L_27)
.L_27:
        /*006c*/ 	.word	0x00000000


	//----- nvinfo : EIATTR_CBANK_PARAM_SIZE
	.align		4
.L_28:
        /*0070*/ 	.byte	0x03, 0x19
        /*0072*/ 	.short	0x0018


	//----- nvinfo : EIATTR_PARAM_CBANK
	.align		4
        /*0074*/ 	.byte	0x04, 0x0a
        /*0076*/ 	.short	(.L_30 - .L_29)
	.align		4
.L_29:
        /*0078*/ 	.word	index@(.nv.constant0._Z20PermutationGeneratoriPiii)
        /*007c*/ 	.short	0x0380
        /*007e*/ 	.short	0x0018


	//----- nvinfo : EIATTR_SW_WAR
	.align		4
.L_30:
        /*0080*/ 	.byte	0x04, 0x36
        /*0082*/ 	.short	(.L_32 - .L_31)
.L_31:
        /*0084*/ 	.word	0x00000008
.L_32:


//--------------------- .nv.callgraph             --------------------------
	.section	.nv.callgraph,"",@"SHT_CUDA_CALLGRAPH"
	.align	4
	.sectionentsize	8
	.align		4
        /*0000*/ 	.word	0x00000000
	.align		4
        /*0004*/ 	.word	0xffffffff
	.align		4
        /*0008*/ 	.word	0x00000000
	.align		4
        /*000c*/ 	.word	0xfffffffe
	.align		4
        /*0010*/ 	.word	0x00000000
	.align		4
        /*0014*/ 	.word	0xfffffffd
	.align		4
        /*0018*/ 	.word	0x00000000
	.align		4
        /*001c*/ 	.word	0xfffffffc


//--------------------- .nv.constant4             --------------------------
	.section	.nv.constant4,"a",@progbits
	.align	8
	.align		8
.nv.constant4:
        /*0000*/ 	.dword	precalc_xorwow_matrix
	.align		8
        /*0008*/ 	.dword	precalc_xorwow_offset_matrix
	.align		8
        /*0010*/ 	.dword	mrg32k3aM1
	.align		8
        /*0018*/ 	.dword	mrg32k3aM2
	.align		8
        /*0020*/ 	.dword	mrg32k3aM1SubSeq
	.align		8
        /*0028*/ 	.dword	mrg32k3aM2SubSeq
	.align		8
        /*0030*/ 	.dword	mrg32k3aM1Seq
	.align		8
        /*0038*/ 	.dword	mrg32k3aM2Seq


//--------------------- .nv.constant3             --------------------------
	.section	.nv.constant3,"a",@progbits
	.align	8
.nv.constant3:
	.type		__cr_lgamma_table,@object
	.size		__cr_lgamma_table,(.L_8 - __cr_lgamma_table)
__cr_lgamma_table:
        /*0000*/ 	.byte	0x00, 0x00, 0x00, 0x00, 0x00, 0x00, 0x00, 0x00, 0x00, 0x00, 0x00, 0x00, 0x00, 0x00, 0x00, 0x00
        /*0010*/ 	.byte	0xef, 0x39, 0xfa, 0xfe, 0x42, 0x2e, 0xe6, 0x3f, 0x02, 0x20, 0x2a, 0xfa, 0x0b, 0xab, 0xfc, 0x3f
        /*0020*/ 	.byte	0xf9, 0x2c, 0x92, 0x7c, 0xa7, 0x6c, 0x09, 0x40, 0xc9, 0x79, 0x44, 0x3c, 0x64, 0x26, 0x13, 0x40
        /*0030*/ 	.byte	0xca, 0x01, 0xcf, 0x3a, 0x27, 0x51, 0x1a, 0x40, 0x30, 0xcc, 0x2d, 0xf3, 0xe1, 0x0c, 0x21, 0x40
        /*0040*/ 	.byte	0x0d, 0xb7, 0xfc, 0x82, 0x8e, 0x35, 0x25, 0x40
.L_8:


//--------------------- .text._Z20PermutationGeneratoriPiii --------------------------
	.section	.text._Z20PermutationGeneratoriPiii,"ax",@progbits
	.align	128
        .global         _Z20PermutationGeneratoriPiii
        .type           _Z20PermutationGeneratoriPiii,@function
        .size           _Z20PermutationGeneratoriPiii,(.L_x_23 - _Z20PermutationGeneratoriPiii)
        .other          _Z20PermutationGeneratoriPiii,@"STO_CUDA_ENTRY STV_DEFAULT"
_Z20PermutationGeneratoriPiii:
.text._Z20PermutationGeneratoriPiii:
[----:B------:R-:W0:Y:S01]  /*0000*/  LDC R1, c[0x0][0x37c] ;  /* 0x0000df00ff017b82 */ /* 0x000e220000000800 */
[----:B------:R-:W1:Y:S07]  /*0010*/  S2R R17, SR_TID.X ;  /* 0x0000000000117919 */ /* 0x000e6e0000002100 */
[----:B------:R-:W1:Y:S01]  /*0020*/  S2UR UR4, SR_CTAID.X ;  /* 0x00000000000479c3 */ /* 0x000e620000002500 */
[----:B------:R-:W2:Y:S01]  /*0030*/  LDCU UR6, c[0x0][0x380] ;  /* 0x00007000ff0677ac */ /* 0x000ea20008000800 */
[----:B------:R-:W-:Y:S01]  /*0040*/  BSSY.RECONVERGENT B0, `(.L_x_0) ;  /* 0x00000a4000007945 */ /* 0x000fe20003800200 */
[----:B0-----:R-:W-:Y:S01]  /*0050*/  VIADD R1, R1, 0xffffffd0 ;  /* 0xffffffd001017836 */ /* 0x001fe20000000000 */
[----:B------:R-:W0:Y:S01]  /*0060*/  LDCU UR8, c[0x0][0x390] ;  /* 0x00007200ff0877ac */ /* 0x000e220008000800 */
[----:B------:R-:W-:-:S03]  /*0070*/  IMAD.MOV.U32 R0, RZ, RZ, RZ ;  /* 0x000000ffff007224 */ /* 0x000fc600078e00ff */
[----:B------:R-:W1:Y:S01]  /*0080*/  LDC R10, c[0x0][0x360] ;  /* 0x0000d800ff0a7b82 */ /* 0x000e620000000800 */
[----:B------:R-:W3:Y:S01]  /*0090*/  LDCU UR5, c[0x0][0x370] ;  /* 0x00006e00ff0577ac */ /* 0x000ee20008000800 */
[----:B--2---:R-:W-:Y:S01]  /*00a0*/  IMAD.U32 R4, RZ, RZ, UR6 ;  /* 0x00000006ff047e24 */ /* 0x004fe2000f8e00ff */
[----:B------:R-:W2:Y:S03]  /*00b0*/  LDCU.64 UR6, c[0x0][0x358] ;  /* 0x00006b00ff0677ac */ /* 0x000ea60008000a00 */
[----:B0-----:R-:W-:Y:S02]  /*00c0*/  IMAD R12, R4, UR8, RZ ;  /* 0x00000008040c7c24 */ /* 0x001fe4000f8e02ff */
[C---:B-1----:R-:W-:Y:S02]  /*00d0*/  IMAD R13, R10.reuse, UR4, R17 ;  /* 0x000000040a0d7c24 */ /* 0x042fe4000f8e0211 */
[----:B---3--:R-:W-:-:S03]  /*00e0*/  IMAD R11, R10, UR5, RZ ;  /* 0x000000050a0b7c24 */ /* 0x008fc6000f8e02ff */
[----:B------:R-:W-:-:S13]  /*00f0*/  ISETP.GE.AND P0, PT, R13, R12, PT ;  /* 0x0000000c0d00720c */ /* 0x000fda0003f06270 */
[----:B--2---:R-:W-:Y:S05]  /*0100*/  @P0 BRA `(.L_x_1) ;  /* 0x00000008005c0947 */ /* 0x004fea0003800000 */
[----:B------:R-:W0:Y:S01]  /*0110*/  I2F.U32.RP R8, R11 ;  /* 0x0000000b00087306 */ /* 0x000e220000209000 */
[C---:B------:R-:W-:Y:S01]  /*0120*/  IMAD.IADD R5, R11.reuse, 0x1, R13 ;  /* 0x000000010b057824 */ /* 0x040fe200078e020d */
[----:B------:R-:W-:Y:S01]  /*0130*/  ISETP.NE.U32.AND P2, PT, R11, RZ, PT ;  /* 0x000000ff0b00720c */ /* 0x000fe20003f45070 */
[----:B------:R-:W-:Y:S01]  /*0140*/  IMAD.MOV R9, RZ, RZ, -R11 ;  /* 0x000000ffff097224 */ /* 0x000fe200078e0a0b */
[----:B------:R-:W-:Y:S01]  /*0150*/  BSSY.RECONVERGENT B1, `(.L_x_2) ;  /* 0x000003f000017945 */ /* 0x000fe20003800200 */
[----:B------:R-:W-:Y:S01]  /*0160*/  IMAD.MOV.U32 R21, RZ, RZ, R13 ;  /* 0x000000ffff157224 */ /* 0x000fe200078e000d */
[----:B------:R-:W-:Y:S02]  /*0170*/  ISETP.GE.AND P0, PT, R5, R12, PT ;  /* 0x0000000c0500720c */ /* 0x000fe40003f06270 */
[----:B------:R-:W-:Y:S02]  /*0180*/  VIMNMX R6, PT, PT, R12, R5, !PT ;  /* 0x000000050c067248 */ /* 0x000fe40007fe0100 */
[----:B------:R-:W-:-:S04]  /*0190*/  SEL R7, RZ, 0x1, P0 ;  /* 0x00000001ff077807 */ /* 0x000fc80000000000 */
[----:B------:R-:W-:Y:S01]  /*01a0*/  IADD3 R6, PT, PT, R6, -R5, -R7 ;  /* 0x8000000506067210 */ /* 0x000fe20007ffe807 */
[----:B0-----:R-:W0:Y:S02]  /*01b0*/  MUFU.RCP R8, R8 ;  /* 0x0000000800087308 */ /* 0x001e240000001000 */
[----:B0-----:R-:W-:-:S06]  /*01c0*/  VIADD R2, R8, 0xffffffe ;  /* 0x0ffffffe08027836 */ /* 0x001fcc0000000000 */
[----:B------:R0:W1:Y:S02]  /*01d0*/  F2I.FTZ.U32.TRUNC.NTZ R3, R2 ;  /* 0x0000000200037305 */ /* 0x000064000021f000 */
[----:B0-----:R-:W-:Y:S02]  /*01e0*/  IMAD.MOV.U32 R2, RZ, RZ, RZ ;  /* 0x000000ffff027224 */ /* 0x001fe400078e00ff */
[----:B-1----:R-:W-:-:S04]  /*01f0*/  IMAD R9, R9, R3, RZ ;  /* 0x0000000309097224 */ /* 0x002fc800078e02ff */
[----:B------:R-:W-:-:S06]  /*0200*/  IMAD.HI.U32 R3, R3, R9, R2 ;  /* 0x0000000903037227 */ /* 0x000fcc00078e0002 */
[----:B------:R-:W-:-:S04]  /*0210*/  IMAD.HI.U32 R2, R3, R6, RZ ;  /* 0x0000000603027227 */ /* 0x000fc800078e00ff */
[----:B------:R-:W-:-:S04]  /*0220*/  IMAD.MOV R3, RZ, RZ, -R2 ;  /* 0x000000ffff037224 */ /* 0x000fc800078e0a02 */
[----:B------:R-:W-:-:S05]  /*0230*/  IMAD R6, R11, R3, R6 ;  /* 0x000000030b067224 */ /* 0x000fca00078e0206 */
[----:B------:R-:W-:-:S13]  /*0240*/  ISETP.GE.U32.AND P0, PT, R6, R11, PT ;  /* 0x0000000b0600720c */ /* 0x000fda0003f06070 */
[----:B------:R-:W-:Y:S02]  /*0250*/  @P0 IMAD.IADD R6, R6, 0x1, -R11 ;  /* 0x0000000106060824 */ /* 0x000fe400078e0a0b */
[----:B------:R-:W-:-:S03]  /*0260*/  @P0 VIADD R2, R2, 0x1 ;  /* 0x0000000102020836 */ /* 0x000fc60000000000 */
[----:B------:R-:W-:-:S13]  /*0270*/  ISETP.GE.U32.AND P1, PT, R6, R11, PT ;  /* 0x0000000b0600720c */ /* 0x000fda0003f26070 */
[----:B------:R-:W-:Y:S01]  /*0280*/  @P1 VIADD R2, R2, 0x1 ;  /* 0x0000000102021836 */ /* 0x000fe20000000000 */
[----:B------:R-:W-:-:S05]  /*0290*/  @!P2 LOP3.LUT R2, RZ, R11, RZ, 0x33, !PT ;  /* 0x0000000bff02a212 */ /* 0x000fca00078e33ff */
[----:B------:R-:W-:-:S05]  /*02a0*/  IMAD.IADD R15, R7, 0x1, R2 ;  /* 0x00000001070f7824 */ /* 0x000fca00078e0202 */
[C---:B------:R-:W-:Y:S02]  /*02b0*/  LOP3.LUT R2, R15.reuse, 0x3, RZ, 0xc0, !PT ;  /* 0x000000030f027812 */ /* 0x040fe400078ec0ff */
[----:B------:R-:W-:Y:S02]  /*02c0*/  ISETP.GE.U32.AND P3, PT, R15, 0x3, PT ;  /* 0x000000030f00780c */ /* 0x000fe40003f66070 */
[----:B------:R-:W-:-:S13]  /*02d0*/  ISETP.NE.AND P0, PT, R2, 0x3, PT ;  /* 0x000000030200780c */ /* 0x000fda0003f05270 */
[----:B------:R-:W-:Y:S05]  /*02e0*/  @!P0 BRA `(.L_x_3) ;  /* 0x0000000000948947 */ /* 0x000fea0003800000 */
[-C--:B------:R-:W-:Y:S01]  /*02f0*/  IABS R5, R4.reuse ;  /* 0x0000000400057213 */ /* 0x080fe20000000000 */
[----:B------:R-:W0:Y:S01]  /*0300*/  LDC R8, c[0x0][0x380] ;  /* 0x0000e000ff087b82 */ /* 0x000e220000000800 */
[----:B------:R-:W-:Y:S01]  /*0310*/  ISETP.NE.AND P0, PT, R4, RZ, PT ;  /* 0x000000ff0400720c */ /* 0x000fe20003f05270 */
[----:B------:R-:W-:Y:S01]  /*0320*/  IMAD.MOV.U32 R21, RZ, RZ, R13 ;  /* 0x000000ffff157224 */ /* 0x000fe200078e000d */
[----:B------:R-:W1:Y:S01]  /*0330*/  I2F.RP R14, R5 ;  /* 0x00000005000e7306 */ /* 0x000e620000209400 */
[----:B------:R-:W-:-:S04]  /*0340*/  LOP3.LUT R16, RZ, R4, RZ, 0x33, !PT ;  /* 0x00000004ff107212 */ /* 0x000fc800078e33ff */
[----:B------:R-:W2:Y:S03]  /*0350*/  LDC.64 R2, c[0x0][0x388] ;  /* 0x0000e200ff027b82 */ /* 0x000ea60000000a00 */
[----:B-1----:R-:W1:Y:S02]  /*0360*/  MUFU.RCP R14, R14 ;  /* 0x0000000e000e7308 */ /* 0x002e640000001000 */
[----:B-1----:R-:W-:Y:S02]  /*0370*/  VIADD R7, R14, 0xffffffe ;  /* 0x0ffffffe0e077836 */ /* 0x002fe40000000000 */
[----:B------:R-:W-:-:S04]  /*0380*/  IMAD.MOV.U32 R14, RZ, RZ, RZ ;  /* 0x000000ffff0e7224 */ /* 0x000fc800078e00ff */
[----:B------:R-:W1:Y:S02]  /*0390*/  F2I.FTZ.U32.TRUNC.NTZ R7, R7 ;  /* 0x0000000700077305 */ /* 0x000e64000021f000 */
[----:B-1----:R-:W-:-:S04]  /*03a0*/  IMAD.MOV R6, RZ, RZ, -R7 ;  /* 0x000000ffff067224 */ /* 0x002fc800078e0a07 */
[----:B------:R-:W-:Y:S02]  /*03b0*/  IMAD R9, R6, R5, RZ ;  /* 0x0000000506097224 */ /* 0x000fe400078e02ff */
[----:B------:R-:W-:-:S04]  /*03c0*/  IMAD.MOV.U32 R6, RZ, RZ, RZ ;  /* 0x000000ffff067224 */ /* 0x000fc800078e00ff */
[----:B------:R-:W-:-:S04]  /*03d0*/  IMAD.HI.U32 R9, R7, R9, R6 ;  /* 0x0000000907097227 */ /* 0x000fc800078e0006 */
[----:B------:R-:W-:-:S05]  /*03e0*/  VIADD R6, R15, 0x1 ;  /* 0x000000010f067836 */ /* 0x000fca0000000000 */
[----:B0-2---:R-:W-:-:S07]  /*03f0*/  LOP3.LUT R19, R6, 0x3, RZ, 0xc0, !PT ;  /* 0x0000000306137812 */ /* 0x005fce00078ec0ff */
.L_x_4:
[----:B------:R-:W-:Y:S01]  /*0400*/  IABS R18, R21 ;  /* 0x0000001500127213 */ /* 0x000fe20000000000 */
[----:B------:R-:W-:Y:S01]  /*0410*/  IMAD.MOV.U32 R4, RZ, RZ, R8 ;  /* 0x000000ffff047224 */ /* 0x000fe200078e0008 */
[----:B------:R-:W-:Y:S01]  /*0420*/  ISETP.GE.AND P2, PT, R21, RZ, PT ;  /* 0x000000ff1500720c */ /* 0x000fe20003f46270 */
[----:B------:R-:W-:Y:S02]  /*0430*/  VIADD R14, R14, 0x1 ;  /* 0x000000010e0e7836 */ /* 0x000fe40000000000 */
[----:B0-----:R-:W-:Y:S01]  /*0440*/  IMAD.HI.U32 R6, R9, R18, RZ ;  /* 0x0000001209067227 */ /* 0x001fe200078e00ff */
[----:B------:R-:W-:-:S03]  /*0450*/  IABS R15, R4 ;  /* 0x00000004000f7213 */ /* 0x000fc60000000000 */
[----:B------:R-:W-:-:S04]  /*0460*/  IMAD.MOV R7, RZ, RZ, -R6 ;  /* 0x000000ffff077224 */ /* 0x000fc800078e0a06 */
[----:B------:R-:W-:-:S05]  /*0470*/  IMAD R6, R15, R7, R18 ;  /* 0x000000070f067224 */ /* 0x000fca00078e0212 */
[----:B------:R-:W-:-:S13]  /*0480*/  ISETP.GT.U32.AND P1, PT, R5, R6, PT ;  /* 0x000000060500720c */ /* 0x000fda0003f24070 */
[----:B------:R-:W-:-:S05]  /*0490*/  @!P1 IMAD.IADD R6, R6, 0x1, -R15 ;  /* 0x0000000106069824 */ /* 0x000fca00078e0a0f */
[----:B------:R-:W-:-:S13]  /*04a0*/  ISETP.GT.U32.AND P1, PT, R5, R6, PT ;  /* 0x000000060500720c */ /* 0x000fda0003f24070 */
[----:B------:R-:W-:Y:S01]  /*04b0*/  @!P1 IMAD.IADD R6, R6, 0x1, -R15 ;  /* 0x0000000106069824 */ /* 0x000fe200078e0a0f */
[----:B------:R-:W-:-:S03]  /*04c0*/  ISETP.NE.AND P1, PT, R14, R19, PT ;  /* 0x000000130e00720c */ /* 0x000fc60003f25270 */
[----:B------:R-:W-:Y:S02]  /*04d0*/  IMAD.MOV.U32 R15, RZ, RZ, R6 ;  /* 0x000000ffff0f7224 */ /* 0x000fe400078e0006 */
[----:B------:R-:W-:-:S04]  /*04e0*/  IMAD.WIDE R6, R21, 0x4, R2 ;  /* 0x0000000415067825 */ /* 0x000fc800078e0202 */
[----:B------:R-:W-:Y:S02]  /*04f0*/  @!P2 IMAD.MOV R15, RZ, RZ, -R15 ;  /* 0x000000ffff0fa224 */ /* 0x000fe400078e0a0f */
[----:B------:R-:W-:-:S03]  /*0500*/  IMAD.IADD R21, R11, 0x1, R21 ;  /* 0x000000010b157824 */ /* 0x000fc600078e0215 */
[----:B------:R-:W-:-:S05]  /*0510*/  SEL R15, R16, R15, !P0 ;  /* 0x0000000f100f7207 */ /* 0x000fca0004000000 */
[----:B------:R0:W-:Y:S01]  /*0520*/  STG.E desc[UR6][R6.64], R15 ;  /* 0x0000000f06007986 */ /* 0x0001e2000c101906 */
[----:B------:R-:W-:Y:S05]  /*0530*/  @P1 BRA `(.L_x_4) ;  /* 0xfffffffc00b01947 */ /* 0x000fea000383ffff */
.L_x_3:
[----:B------:R-:W-:Y:S05]  /*0540*/  BSYNC.RECONVERGENT B1 ;  /* 0x0000000000017941 */ /* 0x000fea0003800200 */
.L_x_2:
[----:B------:R-:W-:Y:S05]  /*0550*/  @!P3 BRA `(.L_x_1) ;  /* 0x000000040048b947 */ /* 0x000fea0003800000 */
[----:B------:R-:W-:Y:S01]  /*0560*/  IABS R16, R4 ;  /* 0x0000000400107213 */ /* 0x000fe20000000000 */
[----:B------:R-:W1:Y:S03]  /*0570*/  LDC R19, c[0x0][0x380] ;  /* 0x0000e000ff137b82 */ /* 0x000e660000000800 */
[----:B0-----:R-:W0:Y:S05]  /*0580*/  I2F.RP R6, R16 ;  /* 0x0000001000067306 */ /* 0x001e2a0000209400 */
[----:B------:R-:W2:Y:S03]  /*0590*/  LDC.64 R2, c[0x0][0x388] ;  /* 0x0000e200ff027b82 */ /* 0x000ea60000000a00 */
[----:B0-----:R-:W0:Y:S02]  /*05a0*/  MUFU.RCP R6, R6 ;  /* 0x0000000600067308 */ /* 0x001e240000001000 */
[----:B0-----:R-:W-:-:S06]  /*05b0*/  VIADD R4, R6, 0xffffffe ;  /* 0x0ffffffe06047836 */ /* 0x001fcc0000000000 */
[----:B------:R0:W3:Y:S02]  /*05c0*/  F2I.FTZ.U32.TRUNC.NTZ R5, R4 ;  /* 0x0000000400057305 */ /* 0x0000e4000021f000 */
[----:B0-----:R-:W-:Y:S02]  /*05d0*/  IMAD.MOV.U32 R4, RZ, RZ, RZ ;  /* 0x000000ffff047224 */ /* 0x001fe400078e00ff */
[----:B---3--:R-:W-:-:S04]  /*05e0*/  IMAD.MOV R7, RZ, RZ, -R5 ;  /* 0x000000ffff077224 */ /* 0x008fc800078e0a05 */
[----:B------:R-:W-:-:S04]  /*05f0*/  IMAD R7, R7, R16, RZ ;  /* 0x0000001007077224 */ /* 0x000fc800078e02ff */
[----:B-12---:R-:W-:-:S07]  /*0600*/  IMAD.HI.U32 R18, R5, R7, R4 ;  /* 0x0000000705127227 */ /* 0x006fce00078e0004 */
.L_x_5:
[----:B------:R-:W-:Y:S01]  /*0610*/  IABS R8, R19 ;  /* 0x0000001300087213 */ /* 0x000fe20000000000 */
[C---:B------:R-:W-:Y:S01]  /*0620*/  IMAD.IADD R6, R11.reuse, 0x1, R21 ;  /* 0x000000010b067824 */ /* 0x040fe200078e0215 */
[----:B------:R-:W-:Y:S02]  /*0630*/  IABS R15, R21 ;  /* 0x00000015000f7213 */ /* 0x000fe40000000000 */
[----:B------:R-:W0:Y:S01]  /*0640*/  I2F.RP R7, R8 ;  /* 0x0000000800077306 */ /* 0x000e220000209400 */
[----:B------:R-:W-:Y:S01]  /*0650*/  IMAD.IADD R14, R11, 0x1, R6 ;  /* 0x000000010b0e7824 */ /* 0x000fe200078e0206 */
[----:B------:R-:W-:Y:S01]  /*0660*/  IABS R27, R6 ;  /* 0x00000006001b7213 */ /* 0x000fe20000000000 */
[----:B------:R-:W-:-:S03]  /*0670*/  IMAD.HI.U32 R18, R18, R15, RZ ;  /* 0x0000000f12127227 */ /* 0x000fc600078e00ff */
[----:B------:R-:W-:Y:S01]  /*0680*/  IABS R25, R14 ;  /* 0x0000000e00197213 */ /* 0x000fe20000000000 */
[----:B------:R-:W-:Y:S02]  /*0690*/  IMAD.MOV R18, RZ, RZ, -R18 ;  /* 0x000000ffff127224 */ /* 0x000fe400078e0a12 */
[----:B------:R-:W-:Y:S02]  /*06a0*/  IMAD.IADD R20, R11, 0x1, R14 ;  /* 0x000000010b147824 */ /* 0x000fe400078e020e */
[----:B------:R-:W-:-:S03]  /*06b0*/  IMAD R15, R8, R18, R15 ;  /* 0x00000012080f7224 */ /* 0x000fc600078e020f */
[----:B------:R-:W-:Y:S01]  /*06c0*/  IABS R23, R20 ;  /* 0x0000001400177213 */ /* 0x000fe20000000000 */
[----:B0-----:R-:W0:Y:S01]  /*06d0*/  MUFU.RCP R7, R7 ;  /* 0x0000000700077308 */ /* 0x001e220000001000 */
[----:B------:R-:W-:-:S13]  /*06e0*/  ISETP.GT.U32.AND P0, PT, R16, R15, PT ;  /* 0x0000000f1000720c */ /* 0x000fda0003f04070 */
[----:B------:R-:W-:Y:S02]  /*06f0*/  @!P0 IMAD.IADD R15, R15, 0x1, -R8 ;  /* 0x000000010f0f8824 */ /* 0x000fe400078e0a08 */
[----:B0-----:R-:W-:-:S03]  /*0700*/  VIADD R4, R7, 0xffffffe ;  /* 0x0ffffffe07047836 */ /* 0x001fc60000000000 */
[----:B------:R-:W-:Y:S01]  /*0710*/  ISETP.GT.U32.AND P6, PT, R16, R15, PT ;  /* 0x0000000f1000720c */ /* 0x000fe20003fc4070 */
[----:B------:R-:W-:Y:S01]  /*0720*/  IMAD.MOV.U32 R16, RZ, RZ, R8 ;  /* 0x000000ffff107224 */ /* 0x000fe200078e0008 */
[----:B------:R0:W1:Y:S02]  /*0730*/  F2I.FTZ.U32.TRUNC.NTZ R5, R4 ;  /* 0x0000000400057305 */ /* 0x000064000021f000 */
[----:B0-----:R-:W-:-:S09]  /*0740*/  IMAD.MOV.U32 R4, RZ, RZ, RZ ;  /* 0x000000ffff047224 */ /* 0x001fd200078e00ff */
[----:B------:R-:W-:Y:S01]  /*0750*/  @!P6 IMAD.IADD R15, R15, 0x1, -R8 ;  /* 0x000000010f0fe824 */ /* 0x000fe200078e0a08 */
[----:B------:R-:W-:Y:S01]  /*0760*/  ISETP.GE.AND P6, PT, R20, RZ, PT ;  /* 0x000000ff1400720c */ /* 0x000fe20003fc6270 */
[----:B-1----:R-:W-:-:S04]  /*0770*/  IMAD.MOV R9, RZ, RZ, -R5 ;  /* 0x000000ffff097224 */ /* 0x002fc800078e0a05 */
[----:B------:R-:W-:-:S04]  /*0780*/  IMAD R7, R9, R8, RZ ;  /* 0x0000000809077224 */ /* 0x000fc800078e02ff */
[----:B------:R-:W-:-:S06]  /*0790*/  IMAD.HI.U32 R18, R5, R7, R4 ;  /* 0x0000000705127227 */ /* 0x000fcc00078e0004 */
[----:B------:R-:W-:-:S04]  /*07a0*/  IMAD.HI.U32 R7, R18, R23, RZ ;  /* 0x0000001712077227 */ /* 0x000fc800078e00ff */
[----:B------:R-:W-:-:S04]  /*07b0*/  IMAD.HI.U32 R4, R18, R27, RZ ;  /* 0x0000001b12047227 */ /* 0x000fc800078e00ff */
[----:B------:R-:W-:-:S04]  /*07c0*/  IMAD.HI.U32 R5, R18, R25, RZ ;  /* 0x0000001912057227 */ /* 0x000fc800078e00ff */
[----:B------:R-:W-:Y:S02]  /*07d0*/  IMAD.MOV R7, RZ, RZ, -R7 ;  /* 0x000000ffff077224 */ /* 0x000fe400078e0a07 */
[----:B------:R-:W-:Y:S02]  /*07e0*/  IMAD.MOV R4, RZ, RZ, -R4 ;  /* 0x000000ffff047224 */ /* 0x000fe400078e0a04 */
[----:B------:R-:W-:Y:S02]  /*07f0*/  IMAD.MOV R5, RZ, RZ, -R5 ;  /* 0x000000ffff057224 */ /* 0x000fe400078e0a05 */
[C---:B------:R-:W-:Y:S02]  /*0800*/  IMAD R23, R8.reuse, R7, R23 ;  /* 0x0000000708177224 */ /* 0x040fe400078e0217 */
[C---:B------:R-:W-:Y:S02]  /*0810*/  IMAD R27, R8.reuse, R4, R27 ;  /* 0x00000004081b7224 */ /* 0x040fe400078e021b */
[----:B------:R-:W-:Y:S01]  /*0820*/  IMAD R25, R8, R5, R25 ;  /* 0x0000000508197224 */ /* 0x000fe200078e0219 */
[C---:B------:R-:W-:Y:S01]  /*0830*/  ISETP.GT.U32.AND P2, PT, R16.reuse, R23, PT ;  /* 0x000000171000720c */ /* 0x040fe20003f44070 */
[----:B------:R-:W-:Y:S01]  /*0840*/  IMAD.WIDE R4, R21, 0x4, R2 ;  /* 0x0000000415047825 */ /* 0x000fe200078e0202 */
[----:B------:R-:W-:-:S02]  /*0850*/  ISETP.GT.U32.AND P0, PT, R16, R27, PT ;  /* 0x0000001b1000720c */ /* 0x000fc40003f04070 */
[----:B------:R-:W-:-:S09]  /*0860*/  ISETP.GT.U32.AND P1, PT, R16, R25, PT ;  /* 0x000000191000720c */ /* 0x000fd20003f24070 */
[--C-:B------:R-:W-:Y:S01]  /*0870*/  @!P2 IMAD.IADD R23, R23, 0x1, -R8.reuse ;  /* 0x000000011717a824 */ /* 0x100fe200078e0a08 */
[----:B------:R-:W-:Y:S01]  /*0880*/  ISETP.GE.AND P2, PT, R6, RZ, PT ;  /* 0x000000ff0600720c */ /* 0x000fe20003f46270 */
[--C-:B------:R-:W-:Y:S01]  /*0890*/  @!P0 IMAD.IADD R27, R27, 0x1, -R8.reuse ;  /* 0x000000011b1b8824 */ /* 0x100fe200078e0a08 */
[----:B------:R-:W-:Y:S01]  /*08a0*/  ISETP.GE.AND P0, PT, R21, RZ, PT ;  /* 0x000000ff1500720c */ /* 0x000fe20003f06270 */
[----:B------:R-:W-:Y:S01]  /*08b0*/  @!P1 IMAD.IADD R25, R25, 0x1, -R8 ;  /* 0x0000000119199824 */ /* 0x000fe200078e0a08 */
[C---:B------:R-:W-:Y:S01]  /*08c0*/  ISETP.GT.U32.AND P3, PT, R16.reuse, R23, PT ;  /* 0x000000171000720c */ /* 0x040fe20003f64070 */
[----:B------:R-:W-:Y:S01]  /*08d0*/  IMAD.WIDE R6, R11, 0x4, R4 ;  /* 0x000000040b067825 */ /* 0x000fe200078e0204 */
[C---:B------:R-:W-:Y:S02]  /*08e0*/  ISETP.GT.U32.AND P5, PT, R16.reuse, R27, PT ;  /* 0x0000001b1000720c */ /* 0x040fe40003fa4070 */
[----:B------:R-:W-:Y:S02]  /*08f0*/  ISETP.GT.U32.AND P4, PT, R16, R25, PT ;  /* 0x000000191000720c */ /* 0x000fe40003f84070 */
[----:B------:R-:W-:-:S02]  /*0900*/  ISETP.GE.AND P1, PT, R14, RZ, PT ;  /* 0x000000ff0e00720c */ /* 0x000fc40003f26270 */
[----:B------:R-:W-:-:S03]  /*0910*/  LOP3.LUT R14, RZ, R19, RZ, 0x33, !PT ;  /* 0x00000013ff0e7212 */ /* 0x000fc600078e33ff */
[----:B------:R-:W-:Y:S02]  /*0920*/  @!P0 IMAD.MOV R15, RZ, RZ, -R15 ;  /* 0x000000ffff0f8224 */ /* 0x000fe400078e0a0f */
[--C-:B------:R-:W-:Y:S01]  /*0930*/  @!P3 IMAD.IADD R23, R23, 0x1, -R8.reuse ;  /* 0x000000011717b824 */ /* 0x100fe200078e0a08 */
[----:B------:R-:W-:Y:S01]  /*0940*/  ISETP.NE.AND P3, PT, R19, RZ, PT ;  /* 0x000000ff1300720c */ /* 0x000fe20003f65270 */
[--C-:B------:R-:W-:Y:S02]  /*0950*/  @!P5 IMAD.IADD R27, R27, 0x1, -R8.reuse ;  /* 0x000000011b1bd824 */ /* 0x100fe400078e0a08 */
[----:B------:R-:W-:Y:S02]  /*0960*/  @!P4 IMAD.IADD R25, R25, 0x1, -R8 ;  /* 0x000000011919c824 */ /* 0x000fe400078e0a08 */
[----:B------:R-:W-:Y:S01]  /*0970*/  IMAD.MOV.U32 R21, RZ, RZ, R23 ;  /* 0x000000ffff157224 */ /* 0x000fe200078e0017 */
[----:B------:R-:W-:Y:S01]  /*0980*/  SEL R23, R14, R15, !P3 ;  /* 0x0000000f0e177207 */ /* 0x000fe20005800000 */
[----:B------:R-:W-:-:S02]  /*0990*/  @!P2 IMAD.MOV R27, RZ, RZ, -R27 ;  /* 0x000000ffff1ba224 */ /* 0x000fc400078e0a1b */
[C---:B------:R-:W-:Y:S02]  /*09a0*/  IMAD.WIDE R8, R11.reuse, 0x4, R6 ;  /* 0x000000040b087825 */ /* 0x040fe400078e0206 */
[----:B------:R1:W-:Y:S01]  /*09b0*/  STG.E desc[UR6][R4.64], R23 ;  /* 0x0000001704007986 */ /* 0x0003e2000c101906 */
[C---:B------:R-:W-:Y:S01]  /*09c0*/  SEL R27, R14.reuse, R27, !P3 ;  /* 0x0000001b0e1b7207 */ /* 0x040fe20005800000 */
[----:B------:R-:W-:Y:S02]  /*09d0*/  @!P1 IMAD.MOV R25, RZ, RZ, -R25 ;  /* 0x000000ffff199224 */ /* 0x000fe400078e0a19 */
[----:B------:R-:W-:Y:S02]  /*09e0*/  @!P6 IMAD.MOV R21, RZ, RZ, -R21 ;  /* 0x000000ffff15e224 */ /* 0x000fe400078e0a15 */
[----:B------:R1:W-:Y:S01]  /*09f0*/  STG.E desc[UR6][R6.64], R27 ;  /* 0x0000001b06007986 */ /* 0x0003e2000c101906 */
[C---:B------:R-:W-:Y:S02]  /*0a00*/  SEL R25, R14.reuse, R25, !P3 ;  /* 0x000000190e197207 */ /* 0x040fe40005800000 */
[----:B------:R-:W-:Y:S01]  /*0a10*/  SEL R29, R14, R21, !P3 ;  /* 0x000000150e1d7207 */ /* 0x000fe20005800000 */
[----:B------:R-:W-:-:S02]  /*0a20*/  IMAD.WIDE R14, R11, 0x4, R8 ;  /* 0x000000040b0e7825 */ /* 0x000fc400078e0208 */
[----:B------:R1:W-:Y:S02]  /*0a30*/  STG.E desc[UR6][R8.64], R25 ;  /* 0x0000001908007986 */ /* 0x0003e4000c101906 */
[----:B------:R-:W-:Y:S02]  /*0a40*/  IMAD.IADD R21, R11, 0x1, R20 ;  /* 0x000000010b157824 */ /* 0x000fe400078e0214 */
[----:B------:R1:W-:Y:S03]  /*0a50*/  STG.E desc[UR6][R14.64], R29 ;  /* 0x0000001d0e007986 */ /* 0x0003e6000c101906 */
[----:B------:R-:W-:-:S13]  /*0a60*/  ISETP.GE.AND P0, PT, R21, R12, PT ;  /* 0x0000000c1500720c */ /* 0x000fda0003f06270 */
[----:B-1----:R-:W-:Y:S05]  /*0a70*/  @!P0 BRA `(.L_x_5) ;  /* 0xfffffff800e48947 */ /* 0x002fea000383ffff */
.L_x_1:
[----:B------:R-:W-:Y:S05]  /*0a80*/  BSYNC.RECONVERGENT B0 ;  /* 0x0000000000007941 */ /* 0x000fea0003800200 */
.L_x_0:
[----:B------:R-:W-:Y:S01]  /*0a90*/  LOP3.LUT R10, R10, 0xaad26b49, RZ, 0x3c, !PT ;  /* 0xaad26b490a0a7812 */ /* 0x000fe200078e3cff */
[----:B0-----:R-:W-:Y:S01]  /*0aa0*/  IMAD.MOV.U32 R15, RZ, RZ, -0x75bd8fc ;  /* 0xf8a42704ff0f7424 */ /* 0x001fe200078e00ff */
[----:B------:R-:W-:Y:S01]  /*0ab0*/  BAR.SYNC.DEFER_BLOCKING 0x0 ;  /* 0x0000000000007b1d */ /* 0x000fe20000010000 */
[----:B------:R-:W-:Y:S01]  /*0ac0*/  IMAD.MOV.U32 R8, RZ, RZ, -0x23270784 ;  /* 0xdcd8f87cff087424 */ /* 0x000fe200078e00ff */
[----:B------:R-:W-:Y:S01]  /*0ad0*/  ISETP.NE.AND P0, PT, R17, RZ, PT ;  /* 0x000000ff1100720c */ /* 0x000fe20003f05270 */
[----:B------:R-:W-:Y:S02]  /*0ae0*/  IMAD R10, R10, 0x4182bed5, RZ ;  /* 0x4182bed50a0a7824 */ /* 0x000fe400078e02ff */
[----:B------:R-:W-:Y:S01]  /*0af0*/  IMAD.MOV.U32 R7, RZ, RZ, -0x75bd8fc ;  /* 0xf8a42704ff077424 */ /* 0x000fe200078e00ff */
[----:B------:R-:W-:Y:S01]  /*0b00*/  BSSY.RECONVERGENT B0, `(.L_x_6) ;  /* 0x000025c000007945 */ /* 0x000fe20003800200 */
[C---:B------:R-:W-:Y:S01]  /*0b10*/  VIADD R3, R10.reuse, 0x583f19 ;  /* 0x00583f190a037836 */ /* 0x040fe20000000000 */
[C---:B------:R-:W-:Y:S01]  /*0b20*/  LOP3.LUT R6, R10.reuse, 0x159a55e5, RZ, 0x3c, !PT ;  /* 0x159a55e50a067812 */ /* 0x040fe200078e3cff */
[----:B------:R-:W-:-:S02]  /*0b30*/  VIADD R4, R10, 0xd9f6dc18 ;  /* 0xd9f6dc180a047836 */ /* 0x000fc40000000000 */
[----:B------:R-:W-:Y:S02]  /*0b40*/  IMAD.MOV.U32 R9, RZ, RZ, R3 ;  /* 0x000000ffff097224 */ /* 0x000fe400078e0003 */
[----:B------:R-:W-:Y:S02]  /*0b50*/  IMAD.MOV.U32 R14, RZ, RZ, R6 ;  /* 0x000000ffff0e7224 */ /* 0x000fe400078e0006 */
[----:B------:R-:W-:Y:S01]  /*0b60*/  VIADD R5, R10, 0x75bcd15 ;  /* 0x075bcd150a057836 */ /* 0x000fe20000000000 */
[----:B------:R0:W-:Y:S01]  /*0b70*/  STL.64 [R1+0x10], R8 ;  /* 0x0000100801007387 */ /* 0x0001e20000100a00 */
[----:B------:R-:W-:-:S03]  /*0b80*/  IMAD.MOV.U32 R2, RZ, RZ, -0x23270784 ;  /* 0xdcd8f87cff027424 */ /* 0x000fc600078e00ff */
[----:B------:R0:W-:Y:S04]  /*0b90*/  STL.64 [R1+0x8], R14 ;  /* 0x0000080e01007387 */ /* 0x0001e80000100a00 */
[----:B------:R0:W-:Y:S01]  /*0ba0*/  STL.64 [R1], R4 ;  /* 0x0000000401007387 */ /* 0x0001e20000100a00 */
[----:B------:R-:W-:Y:S05]  /*0bb0*/  @!P0 BRA `(.L_x_7) ;  /* 0x0000002400408947 */ /* 0x000fea0003800000 */
[----:B------:R-:W-:Y:S02]  /*0bc0*/  IMAD.MOV.U32 R10, RZ, RZ, RZ ;  /* 0x000000ffff0a7224 */ /* 0x000fe400078e00ff */
[----:B------:R-:W-:Y:S02]  /*0bd0*/  IMAD.MOV.U32 R7, RZ, RZ, -0x75bd8fc ;  /* 0xf8a42704ff077424 */ /* 0x000fe400078e00ff */
[----:B------:R-:W-:-:S07]  /*0be0*/  IMAD.MOV.U32 R2, RZ, RZ, -0x23270784 ;  /* 0xdcd8f87cff027424 */ /* 0x000fce00078e00ff */
.L_x_16:
[----:B------:R-:W-:Y:S01]  /*0bf0*/  LOP3.LUT R21, R17, 0x3, RZ, 0xc0, !PT ;  /* 0x0000000311157812 */ /* 0x000fe200078ec0ff */
[----:B------:R-:W-:Y:S03]  /*0c00*/  BSSY.RECONVERGENT B1, `(.L_x_8) ;  /* 0x0000245000017945 */ /* 0x000fe60003800200 */
[----:B------:R-:W-:-:S04]  /*0c10*/  ISETP.NE.U32.AND P0, PT, R21, RZ, PT ;  /* 0x000000ff1500720c */ /* 0x000fc80003f05070 */
[----:B------:R-:W-:-:S13]  /*0c20*/  ISETP.NE.AND.EX P0, PT, RZ, RZ, PT, P0 ;  /* 0x000000ffff00720c */ /* 0x000fda0003f05300 */
[----:B-123--:R-:W-:Y:S05]  /*0c30*/  @!P0 BRA `(.L_x_9) ;  /* 0x0000002400048947 */ /* 0x00efea0003800000 */
[----:B0-----:R-:W0:Y:S01]  /*0c40*/  LDC.64 R8, c[0x4][RZ] ;  /* 0x01000000ff087b82 */ /* 0x001e220000000a00 */
[----:B------:R-:W-:Y:S01]  /*0c50*/  IMAD.MOV.U32 R12, RZ, RZ, RZ ;  /* 0x000000ffff0c7224 */ /* 0x000fe200078e00ff */
[----:B------:R-:W-:Y:S02]  /*0c60*/  CS2R R2, SRZ ;  /* 0x0000000000027805 */ /* 0x000fe4000001ff00 */
[----:B------:R-:W-:Y:S01]  /*0c70*/  CS2R R6, SRZ ;  /* 0x0000000000067805 */ /* 0x000fe2000001ff00 */
[----:B------:R-:W-:Y:S02]  /*0c80*/  IMAD.MOV.U32 R5, RZ, RZ, RZ ;  /* 0x000000ffff057224 */ /* 0x000fe400078e00ff */
[----:B0-----:R-:W-:-:S07]  /*0c90*/  IMAD.WIDE.U32 R8, R10, 0xc80, R8 ;  /* 0x00000c800a087825 */ /* 0x001fce00078e0008 */
.L_x_11:
[----:B------:R-:W-:-:S06]  /*0ca0*/  IMAD R16, R12, 0x4, R1 ;  /* 0x000000040c107824 */ /* 0x000fcc00078e0201 */
[----:B------:R-:W5:Y:S01]  /*0cb0*/  LDL R16, [R16+0x4] ;  /* 0x0000040010107983 */ /* 0x000f620000100800 */
[----:B------:R-:W-:Y:S01]  /*0cc0*/  IMAD.SHL.U32 R18, R12, 0x20, RZ ;  /* 0x000000200c127824 */ /* 0x000fe200078e00ff */
[----:B------:R-:W-:-:S06]  /*0cd0*/  UMOV UR4, URZ ;  /* 0x000000ff00047c82 */ /* 0x000fcc0008000000 */
.L_x_10:
[----:B-----5:R-:W-:Y:S01]  /*0ce0*/  SHF.R.U32.HI R24, RZ, UR4, R16 ;  /* 0x00000004ff187c19 */ /* 0x020fe20008011610 */
[----:B------:R-:W-:-:S03]  /*0cf0*/  VIADD R14, R18, UR4 ;  /* 0x00000004120e7c36 */ /* 0x000fc60008000000 */
[----:B------:R-:W-:-:S04]  /*0d00*/  LOP3.LUT R15, R24, 0x1, RZ, 0xc0, !PT ;  /* 0x00000001180f7812 */ /* 0x000fc800078ec0ff */
[----:B------:R-:W-:Y:S01]  /*0d10*/  ISETP.NE.U32.AND P0, PT, R15, 0x1, PT ;  /* 0x000000010f00780c */ /* 0x000fe20003f05070 */
[----:B------:R-:W-:-:S03]  /*0d20*/  IMAD R15, R14, 0x5, RZ ;  /* 0x000000050e0f7824 */ /* 0x000fc600078e02ff */
[----:B------:R-:W-:Y:S01]  /*0d30*/  R2P PR, R24, 0x7e ;  /* 0x0000007e18007804 */ /* 0x000fe20000000000 */
[----:B------:R-:W-:-:S08]  /*0d40*/  IMAD.WIDE.U32 R14, R15, 0x4, R8 ;  /* 0x000000040f0e7825 */ /* 0x000fd000078e0008 */
[----:B------:R-:W2:Y:S04]  /*0d50*/  @!P0 LDG.E R22, desc[UR6][R14.64+0x10] ;  /* 0x000010060e168981 */ /* 0x000ea8000c1e1900 */
[----:B------:R-:W3:Y:S04]  /*0d60*/  @P1 LDG.E R26, desc[UR6][R14.64+0x24] ;  /* 0x000024060e1a1981 */ /* 0x000ee8000c1e1900 */
[----:B------:R-:W4:Y:S04]  /*0d70*/  @P2 LDG.E R28, desc[UR6][R14.64+0x38] ;  /* 0x000038060e1c2981 */ /* 0x000f28000c1e1900 */
[----:B------:R-:W4:Y:S04]  /*0d80*/  @!P0 LDG.E R20, desc[UR6][R14.64] ;  /* 0x000000060e148981 */ /* 0x000f28000c1e1900 */
[----:B------:R-:W4:Y:S04]  /*0d90*/  @P3 LDG.E R19, desc[UR6][R14.64+0x4c] ;  /* 0x00004c060e133981 */ /* 0x000f28000c1e1900 */
[----:B------:R-:W4:Y:S04]  /*0da0*/  @!P0 LDG.E R23, desc[UR6][R14.64+0xc] ;  /* 0x00000c060e178981 */ /* 0x000f28000c1e1900 */
[----:B------:R-:W4:Y:S01]  /*0db0*/  @P4 LDG.E R25, desc[UR6][R14.64+0x54] ;  /* 0x000054060e194981 */ /* 0x000f22000c1e1900 */
[----:B--2---:R-:W-:-:S03]  /*0dc0*/  @!P0 LOP3.LUT R3, R3, R22, RZ, 0x3c, !PT ;  /* 0x0000001603038212 */ /* 0x004fc600078e3cff */
[----:B------:R-:W2:Y:S01]  /*0dd0*/  @P4 LDG.E R22, desc[UR6][R14.64+0x60] ;  /* 0x000060060e164981 */ /* 0x000ea2000c1e1900 */
[----:B---3--:R-:W-:-:S03]  /*0de0*/  @P1 LOP3.LUT R3, R3, R26, RZ, 0x3c, !PT ;  /* 0x0000001a03031212 */ /* 0x008fc600078e3cff */
[----:B------:R-:W3:Y:S01]  /*0df0*/  @P5 LDG.E R26, desc[UR6][R14.64+0x74] ;  /* 0x000074060e1a5981 */ /* 0x000ee2000c1e1900 */
[----:B----4-:R-:W-:Y:S02]  /*0e00*/  @P2 LOP3.LUT R3, R3, R28, RZ, 0x3c, !PT ;  /* 0x0000001c03032212 */ /* 0x010fe400078e3cff */
[----:B------:R-:W-:Y:S02]  /*0e10*/  @!P0 LOP3.LUT R5, R5, R20, RZ, 0x3c, !PT ;  /* 0x0000001405058212 */ /* 0x000fe400078e3cff */
[----:B------:R-:W4:Y:S01]  /*0e20*/  @!P0 LDG.E R20, desc[UR6][R14.64+0x8] ;  /* 0x000008060e148981 */ /* 0x000f22000c1e1900 */
[----:B------:R-:W-:-:S03]  /*0e30*/  @P3 LOP3.LUT R3, R3, R19, RZ, 0x3c, !PT ;  /* 0x0000001303033212 */ /* 0x000fc600078e3cff */
[----:B------:R-:W3:Y:S01]  /*0e40*/  @!P0 LDG.E R19, desc[UR6][R14.64+0x4] ;  /* 0x000004060e138981 */ /* 0x000ee2000c1e1900 */
[----:B------:R-:W-:-:S03]  /*0e50*/  @!P0 LOP3.LUT R2, R2, R23, RZ, 0x3c, !PT ;  /* 0x0000001702028212 */ /* 0x000fc600078e3cff */
[----:B------:R-:W3:Y:S01]  /*0e60*/  @P1 LDG.E R23, desc[UR6][R14.64+0x20] ;  /* 0x000020060e171981 */ /* 0x000ee2000c1e1900 */
[----:B--2---:R-:W-:-:S03]  /*0e70*/  @P4 LOP3.LUT R3, R3, R22, RZ, 0x3c, !PT ;  /* 0x0000001603034212 */ /* 0x004fc600078e3cff */
[----:B------:R-:W2:Y:S01]  /*0e80*/  @P1 LDG.E R22, desc[UR6][R14.64+0x1c] ;  /* 0x00001c060e161981 */ /* 0x000ea2000c1e1900 */
[----:B----4-:R-:W-:-:S03]  /*0e90*/  @!P0 LOP3.LUT R7, R7, R20, RZ, 0x3c, !PT ;  /* 0x0000001407078212 */ /* 0x010fc600078e3cff */
[----:B------:R-:W4:Y:S01]  /*0ea0*/  @P1 LDG.E R20, desc[UR6][R14.64+0x14] ;  /* 0x000014060e141981 */ /* 0x000f22000c1e1900 */
[----:B---3--:R-:W-:-:S03]  /*0eb0*/  @!P0 LOP3.LUT R6, R6, R19, RZ, 0x3c, !PT ;  /* 0x0000001306068212 */ /* 0x008fc600078e3cff */
[----:B------:R-:W3:Y:S01]  /*0ec0*/  @P1 LDG.E R19, desc[UR6][R14.64+0x18] ;  /* 0x000018060e131981 */ /* 0x000ee2000c1e1900 */
[----:B------:R-:W-:-:S03]  /*0ed0*/  @P5 LOP3.LUT R3, R3, R26, RZ, 0x3c, !PT ;  /* 0x0000001a03035212 */ /* 0x000fc600078e3cff */
[----:B------:R-:W3:Y:S01]  /*0ee0*/  @P6 LDG.E R26, desc[UR6][R14.64+0x88] ;  /* 0x000088060e1a6981 */ /* 0x000ee2000c1e1900 */
[----:B------:R-:W-:-:S03]  /*0ef0*/  @P1 LOP3.LUT R2, R2, R23, RZ, 0x3c, !PT ;  /* 0x0000001702021212 */ /* 0x000fc600078e3cff */
[----:B------:R-:W3:Y:S01]  /*0f00*/  @P2 LDG.E R23, desc[UR6][R14.64+0x34] ;  /* 0x000034060e172981 */ /* 0x000ee2000c1e1900 */
[----:B--2---:R-:W-:-:S03]  /*0f10*/  @P1 LOP3.LUT R7, R7, R22, RZ, 0x3c, !PT ;  /* 0x0000001607071212 */ /* 0x004fc600078e3cff */
[----:B------:R-:W2:Y:S01]  /*0f20*/  @P2 LDG.E R22, desc[UR6][R14.64+0x30] ;  /* 0x000030060e162981 */ /* 0x000ea2000c1e1900 */
[----:B----4-:R-:W-:-:S03]  /*0f30*/  @P1 LOP3.LUT R5, R5, R20, RZ, 0x3c, !PT ;  /* 0x0000001405051212 */ /* 0x010fc600078e3cff */
[----:B------:R-:W4:Y:S01]  /*0f40*/  @P2 LDG.E R20, desc[UR6][R14.64+0x28] ;  /* 0x000028060e142981 */ /* 0x000f22000c1e1900 */
[----:B---3--:R-:W-:-:S03]  /*0f50*/  @P1 LOP3.LUT R6, R6, R19, RZ, 0x3c, !PT ;  /* 0x0000001306061212 */ /* 0x008fc600078e3cff */
        /* <DEDUP_REMOVED lines=21> */
[----:B------:R-:W-:Y:S02]  /*10b0*/  @P4 LOP3.LUT R6, R6, R25, RZ, 0x3c, !PT ;  /* 0x0000001906064212 */ /* 0x000fe400078e3cff */
[----:B------:R-:W-:Y:S01]  /*10c0*/  LOP3.LUT P0, RZ, R24, 0x80, RZ, 0xc0, !PT ;  /* 0x0000008018ff7812 */ /* 0x000fe2000780c0ff */
        /* <DEDUP_REMOVED lines=20> */
[----:B------:R-:W-:Y:S02]  /*1210*/  @P0 LOP3.LUT R3, R3, R26, RZ, 0x3c, !PT ;  /* 0x0000001a03030212 */ /* 0x000fe400078e3cff */
[----:B------:R-:W-:Y:S02]  /*1220*/  @P0 LOP3.LUT R2, R2, R23, RZ, 0x3c, !PT ;  /* 0x0000001702020212 */ /* 0x000fe400078e3cff */
[----:B--2---:R-:W-:Y:S02]  /*1230*/  @P0 LOP3.LUT R7, R7, R22, RZ, 0x3c, !PT ;  /* 0x0000001607070212 */ /* 0x004fe400078e3cff */
[----:B----4-:R-:W-:Y:S02]  /*1240*/  @P0 LOP3.LUT R5, R5, R20, RZ, 0x3c, !PT ;  /* 0x0000001405050212 */ /* 0x010fe400078e3cff */
[----:B---3--:R-:W-:-:S02]  /*1250*/  @P0 LOP3.LUT R6, R6, R19, RZ, 0x3c, !PT ;  /* 0x0000001306060212 */ /* 0x008fc400078e3cff */
[----:B------:R-:W-:-:S13]  /*1260*/  R2P PR, R24.B1, 0x7f ;  /* 0x0000007f18007804 */ /* 0x000fda0000001000 */
[----:B------:R-:W2:Y:S04]  /*1270*/  @P0 LDG.E R20, desc[UR6][R14.64+0xa0] ;  /* 0x0000a0060e140981 */ /* 0x000ea8000c1e1900 */
[----:B------:R-:W3:Y:S04]  /*1280*/  @P0 LDG.E R22, desc[UR6][R14.64+0xa8] ;  /* 0x0000a8060e160981 */ /* 0x000ee8000c1e1900 */
[----:B------:R-:W4:Y:S04]  /*1290*/  @P0 LDG.E R19, desc[UR6][R14.64+0xa4] ;  /* 0x0000a4060e130981 */ /* 0x000f28000c1e1900 */
[----:B------:R-:W4:Y:S04]  /*12a0*/  @P0 LDG.E R23, desc[UR6][R14.64+0xac] ;  /* 0x0000ac060e170981 */ /* 0x000f28000c1e1900 */
[----:B------:R-:W4:Y:S04]  /*12b0*/  @P1 LDG.E R26, desc[UR6][R14.64+0xbc] ;  /* 0x0000bc060e1a1981 */ /* 0x000f28000c1e1900 */
[----:B------:R-:W4:Y:S01]  /*12c0*/  @P1 LDG.E R25, desc[UR6][R14.64+0xb8] ;  /* 0x0000b8060e191981 */ /* 0x000f22000c1e1900 */
[----:B--2---:R-:W-:-:S03]  /*12d0*/  @P0 LOP3.LUT R5, R5, R20, RZ, 0x3c, !PT ;  /* 0x0000001405050212 */ /* 0x004fc600078e3cff */
[----:B------:R-:W2:Y:S01]  /*12e0*/  @P0 LDG.E R20, desc[UR6][R14.64+0xb0] ;  /* 0x0000b0060e140981 */ /* 0x000ea2000c1e1900 */
[----:B---3--:R-:W-:-:S03]  /*12f0*/  @P0 LOP3.LUT R7, R7, R22, RZ, 0x3c, !PT ;  /* 0x0000001607070212 */ /* 0x008fc600078e3cff */
[----:B------:R-:W3:Y:S01]  /*1300*/  @P1 LDG.E R22, desc[UR6][R14.64+0xb4] ;  /* 0x0000b4060e161981 */ /* 0x000ee2000c1e1900 */
[----:B----4-:R-:W-:-:S03]  /*1310*/  @P0 LOP3.LUT R6, R6, R19, RZ, 0x3c, !PT ;  /* 0x0000001306060212 */ /* 0x010fc600078e3cff */
[----:B------:R-:W4:Y:S01]  /*1320*/  @P1 LDG.E R19, desc[UR6][R14.64+0xc0] ;  /* 0x0000c0060e131981 */ /* 0x000f22000c1e1900 */
[----:B------:R-:W-:-:S03]  /*1330*/  @P0 LOP3.LUT R2, R2, R23, RZ, 0x3c, !PT ;  /* 0x0000001702020212 */ /* 0x000fc600078e3cff */
[----:B------:R-:W4:Y:S01]  /*1340*/  @P2 LDG.E R23, desc[UR6][R14.64+0xcc] ;  /* 0x0000cc060e172981 */ /* 0x000f22000c1e1900 */
[----:B------:R-:W-:-:S03]  /*1350*/  @P1 LOP3.LUT R7, R7, R26, RZ, 0x3c, !PT ;  /* 0x0000001a07071212 */ /* 0x000fc600078e3cff */
[----:B------:R-:W4:Y:S01]  /*1360*/  @P2 LDG.E R26, desc[UR6][R14.64+0xd0] ;  /* 0x0000d0060e1a2981 */ /* 0x000f22000c1e1900 */
[----:B--2---:R-:W-:Y:S02]  /*1370*/  @P0 LOP3.LUT R3, R3, R20, RZ, 0x3c, !PT ;  /* 0x0000001403030212 */ /* 0x004fe400078e3cff */
[----:B------:R-:W-:Y:S01]  /*1380*/  LOP3.LUT P0, RZ, R24, 0x8000, RZ, 0xc0, !PT ;  /* 0x0000800018ff7812 */ /* 0x000fe2000780c0ff */
[----:B------:R-:W2:Y:S01]  /*1390*/  @P2 LDG.E R20, desc[UR6][R14.64+0xd8] ;  /* 0x0000d8060e142981 */ /* 0x000ea2000c1e1900 */
[----:B---3--:R-:W-:-:S03]  /*13a0*/  @P1 LOP3.LUT R5, R5, R22, RZ, 0x3c, !PT ;  /* 0x0000001605051212 */ /* 0x008fc600078e3cff */
[----:B------:R-:W3:Y:S04]  /*13b0*/  @P1 LDG.E R22, desc[UR6][R14.64+0xc4] ;  /* 0x0000c4060e161981 */ /* 0x000ee8000c1e1900 */
[----:B------:R-:W2:Y:S01]  /*13c0*/  @P2 LDG.E R24, desc[UR6][R14.64+0xc8] ;  /* 0x0000c8060e182981 */ /* 0x000ea2000c1e1900 */
[----:B------:R-:W-:Y:S02]  /*13d0*/  @P1 LOP3.LUT R6, R6, R25, RZ, 0x3c, !PT ;  /* 0x0000001906061212 */ /* 0x000fe400078e3cff */
[----:B----4-:R-:W-:Y:S01]  /*13e0*/  @P1 LOP3.LUT R2, R2, R19, RZ, 0x3c, !PT ;  /* 0x0000001302021212 */ /* 0x010fe200078e3cff */
[----:B------:R-:W4:Y:S01]  /*13f0*/  @P2 LDG.E R25, desc[UR6][R14.64+0xd4] ;  /* 0x0000d4060e192981 */ /* 0x000f22000c1e1900 */
[----:B------:R-:W-:-:S03]  /*1400*/  @P2 LOP3.LUT R6, R6, R23, RZ, 0x3c, !PT ;  /* 0x0000001706062212 */ /* 0x000fc600078e3cff */
[----:B------:R-:W4:Y:S01]  /*1410*/  @P3 LDG.E R19, desc[UR6][R14.64+0xe0] ;  /* 0x0000e0060e133981 */ /* 0x000f22000c1e1900 */
[----:B------:R-:W-:-:S03]  /*1420*/  @P2 LOP3.LUT R7, R7, R26, RZ, 0x3c, !PT ;  /* 0x0000001a07072212 */ /* 0x000fc600078e3cff */
[----:B------:R-:W4:Y:S04]  /*1430*/  @P3 LDG.E R23, desc[UR6][R14.64+0xe8] ;  /* 0x0000e8060e173981 */ /* 0x000f28000c1e1900 */
[----:B------:R-:W4:Y:S01]  /*1440*/  @P3 LDG.E R26, desc[UR6][R14.64+0xec] ;  /* 0x0000ec060e1a3981 */ /* 0x000f22000c1e1900 */
[----:B---3--:R-:W-:-:S03]  /*1450*/  @P1 LOP3.LUT R3, R3, R22, RZ, 0x3c, !PT ;  /* 0x0000001603031212 */ /* 0x008fc600078e3cff */
[----:B------:R-:W3:Y:S01]  /*1460*/  @P3 LDG.E R22, desc[UR6][R14.64+0xdc] ;  /* 0x0000dc060e163981 */ /* 0x000ee2000c1e1900 */
[----:B--2---:R-:W-:-:S03]  /*1470*/  @P2 LOP3.LUT R5, R5, R24, RZ, 0x3c, !PT ;  /* 0x0000001805052212 */ /* 0x004fc600078e3cff */
[----:B------:R-:W2:Y:S01]  /*1480*/  @P3 LDG.E R24, desc[UR6][R14.64+0xe4] ;  /* 0x0000e4060e183981 */ /* 0x000ea2000c1e1900 */
[----:B------:R-:W-:Y:S02]  /*1490*/  @P2 LOP3.LUT R3, R3, R20, RZ, 0x3c, !PT ;  /* 0x0000001403032212 */ /* 0x000fe400078e3cff */
[----:B----4-:R-:W-:Y:S01]  /*14a0*/  @P2 LOP3.LUT R2, R2, R25, RZ, 0x3c, !PT ;  /* 0x0000001902022212 */ /* 0x010fe200078e3cff */
[----:B------:R-:W4:Y:S01]  /*14b0*/  @P4 LDG.E R20, desc[UR6][R14.64+0xf0] ;  /* 0x0000f0060e144981 */ /* 0x000f22000c1e1900 */
[----:B------:R-:W-:-:S03]  /*14c0*/  @P3 LOP3.LUT R6, R6, R19, RZ, 0x3c, !PT ;  /* 0x0000001306063212 */ /* 0x000fc600078e3cff */
        /* <DEDUP_REMOVED lines=10> */
[----:B----4-:R-:W-:-:S03]  /*1570*/  @P4 LOP3.LUT R5, R5, R20, RZ, 0x3c, !PT ;  /* 0x0000001405054212 */ /* 0x010fc600078e3cff */
[----:B------:R-:W4:Y:S01]  /*1580*/  @P5 LDG.E R20, desc[UR6][R14.64+0x10c] ;  /* 0x00010c060e145981 */ /* 0x000f22000c1e1900 */
[----:B------:R-:W-:-:S03]  /*1590*/  @P4 LOP3.LUT R6, R6, R19, RZ, 0x3c, !PT ;  /* 0x0000001306064212 */ /* 0x000fc600078e3cff */
[----:B------:R-:W4:Y:S01]  /*15a0*/  @P5 LDG.E R19, desc[UR6][R14.64+0x110] ;  /* 0x000110060e135981 */ /* 0x000f22000c1e1900 */
[----:B------:R-:W-:-:S03]  /*15b0*/  @P4 LOP3.LUT R2, R2, R23, RZ, 0x3c, !PT ;  /* 0x0000001702024212 */ /* 0x000fc600078e3cff */
[----:B------:R-:W4:Y:S01]  /*15c0*/  @P6 LDG.E R23, desc[UR6][R14.64+0x11c] ;  /* 0x00011c060e176981 */ /* 0x000f22000c1e1900 */
[----:B------:R-:W-:-:S03]  /*15d0*/  @P5 LOP3.LUT R5, R5, R26, RZ, 0x3c, !PT ;  /* 0x0000001a05055212 */ /* 0x000fc600078e3cff */
        /* <DEDUP_REMOVED lines=9> */
[----:B------:R-:W4:Y:S04]  /*1670*/  @P6 LDG.E R19, desc[UR6][R14.64+0x124] ;  /* 0x000124060e136981 */ /* 0x000f28000c1e1900 */
[----:B------:R-:W4:Y:S01]  /*1680*/  @P6 LDG.E R20, desc[UR6][R14.64+0x128] ;  /* 0x000128060e146981 */ /* 0x000f22000c1e1900 */
[----:B------:R-:W-:Y:S02]  /*1690*/  @P6 LOP3.LUT R6, R6, R23, RZ, 0x3c, !PT ;  /* 0x0000001706066212 */ /* 0x000fe400078e3cff */
[----:B------:R-:W-:Y:S01]  /*16a0*/  @P6 LOP3.LUT R7, R7, R26, RZ, 0x3c, !PT ;  /* 0x0000001a07076212 */ /* 0x000fe200078e3cff */
[----:B------:R-:W4:Y:S04]  /*16b0*/  @P0 LDG.E R23, desc[UR6][R14.64+0x130] ;  /* 0x000130060e170981 */ /* 0x000f28000c1e1900 */
[----:B------:R-:W4:Y:S01]  /*16c0*/  @P0 LDG.E R26, desc[UR6][R14.64+0x13c] ;  /* 0x00013c060e1a0981 */ /* 0x000f22000c1e1900 */
[----:B---3--:R-:W-:-:S03]  /*16d0*/  @P5 LOP3.LUT R3, R3, R22, RZ, 0x3c, !PT ;  /* 0x0000001603035212 */ /* 0x008fc600078e3cff */
[----:B------:R-:W3:Y:S01]  /*16e0*/  @P0 LDG.E R22, desc[UR6][R14.64+0x12c] ;  /* 0x00012c060e160981 */ /* 0x000ee2000c1e1900 */
[----:B--2---:R-:W-:-:S03]  /*16f0*/  @P6 LOP3.LUT R5, R5, R24, RZ, 0x3c, !PT ;  /* 0x0000001805056212 */ /* 0x004fc600078e3cff */
[----:B------:R-:W2:Y:S01]  /*1700*/  @P0 LDG.E R24, desc[UR6][R14.64+0x134] ;  /* 0x000134060e180981 */ /* 0x000ea2000c1e1900 */
[----:B------:R-:W-:-:S04]  /*1710*/  UIADD3 UR4, UPT, UPT, UR4, 0x10, URZ ;  /* 0x0000001004047890 */ /* 0x000fc8000fffe0ff */
[----:B------:R-:W-:Y:S01]  /*1720*/  UISETP.NE.AND UP0, UPT, UR4, 0x20, UPT ;  /* 0x000000200400788c */ /* 0x000fe2000bf05270 */
[----:B----4-:R-:W-:Y:S02]  /*1730*/  @P6 LOP3.LUT R2, R2, R19, RZ, 0x3c, !PT ;  /* 0x0000001302026212 */ /* 0x010fe400078e3cff */
[----:B------:R-:W-:Y:S02]  /*1740*/  @P6 LOP3.LUT R3, R3, R20, RZ, 0x3c, !PT ;  /* 0x0000001403036212 */ /* 0x000fe400078e3cff */
[----:B------:R-:W-:Y:S02]  /*1750*/  @P0 LOP3.LUT R2, R2, R25, RZ, 0x3c, !PT ;  /* 0x0000001902020212 */ /* 0x000fe400078e3cff */
[----:B------:R-:W-:Y:S02]  /*1760*/  @P0 LOP3.LUT R6, R6, R23, RZ, 0x3c, !PT ;  /* 0x0000001706060212 */ /* 0x000fe400078e3cff */
[----:B------:R-:W-:Y:S02]  /*1770*/  @P0 LOP3.LUT R3, R3, R26, RZ, 0x3c, !PT ;  /* 0x0000001a03030212 */ /* 0x000fe400078e3cff */
[----:B---3--:R-:W-:-:S02]  /*1780*/  @P0 LOP3.LUT R5, R5, R22, RZ, 0x3c, !PT ;  /* 0x0000001605050212 */ /* 0x008fc400078e3cff */
[----:B--2---:R-:W-:Y:S01]  /*1790*/  @P0 LOP3.LUT R7, R7, R24, RZ, 0x3c, !PT ;  /* 0x0000001807070212 */ /* 0x004fe200078e3cff */
[----:B------:R-:W-:Y:S06]  /*17a0*/  BRA.U UP0, `(.L_x_10) ;  /* 0xfffffff5004c7547 */ /* 0x000fec000b83ffff */
[----:B------:R-:W-:-:S05]  /*17b0*/  VIADD R12, R12, 0x1 ;  /* 0x000000010c0c7836 */ /* 0x000fca0000000000 */
[----:B------:R-:W-:-:S13]  /*17c0*/  ISETP.NE.AND P0, PT, R12, 0x5, PT ;  /* 0x000000050c00780c */ /* 0x000fda0003f05270 */
[----:B------:R-:W-:Y:S05]  /*17d0*/  @P0 BRA `(.L_x_11) ;  /* 0xfffffff400300947 */ /* 0x000fea000383ffff */
[----:B------:R1:W-:Y:S01]  /*17e0*/  STL [R1+0x4], R5 ;  /* 0x0000040501007387 */ /* 0x0003e20000100800 */
[----:B------:R-:W-:-:S03]  /*17f0*/  ISETP.NE.U32.AND P0, PT, R21, 0x1, PT ;  /* 0x000000011500780c */ /* 0x000fc60003f05070 */
[----:B------:R1:W-:Y:S01]  /*1800*/  STL.64 [R1+0x8], R6 ;  /* 0x0000080601007387 */ /* 0x0003e20000100a00 */
[----:B------:R-:W-:-:S03]  /*1810*/  ISETP.NE.AND.EX P0, PT, RZ, RZ, PT, P0 ;  /* 0x000000ffff00720c */ /* 0x000fc60003f05300 */
[----:B------:R1:W-:Y:S10]  /*1820*/  STL.64 [R1+0x10], R2 ;  /* 0x0000100201007387 */ /* 0x0003f40000100a00 */
[----:B------:R-:W-:Y:S05]  /*1830*/  @!P0 BRA `(.L_x_9) ;  /* 0x0000001800048947 */ /* 0x000fea0003800000 */
[----:B------:R-:W-:Y:S01]  /*1840*/  UMOV UR4, URZ ;  /* 0x000000ff00047c82 */ /* 0x000fe20008000000 */
[----:B------:R-:W-:Y:S01]  /*1850*/  UMOV UR5, URZ ;  /* 0x000000ff00057c82 */ /* 0x000fe20008000000 */
[----:B------:R-:W-:Y:S02]  /*1860*/  IMAD.MOV.U32 R12, RZ, RZ, RZ ;  /* 0x000000ffff0c7224 */ /* 0x000fe400078e00ff */
[----:B-1----:R-:W-:Y:S02]  /*1870*/  IMAD.MOV.U32 R5, RZ, RZ, RZ ;  /* 0x000000ffff057224 */ /* 0x002fe400078e00ff */
[----:B------:R-:W-:Y:S02]  /*1880*/  IMAD.U32 R3, RZ, RZ, UR4 ;  /* 0x00000004ff037e24 */ /* 0x000fe4000f8e00ff */
[----:B------:R-:W-:Y:S02]  /*1890*/  IMAD.U32 R2, RZ, RZ, UR5 ;  /* 0x00000005ff027e24 */ /* 0x000fe4000f8e00ff */
[----:B------:R-:W-:-:S02]  /*18a0*/  IMAD.U32 R7, RZ, RZ, UR4 ;  /* 0x00000004ff077e24 */ /* 0x000fc4000f8e00ff */
[----:B------:R-:W-:-:S07]  /*18b0*/  IMAD.U32 R6, RZ, RZ, UR5 ;  /* 0x00000005ff067e24 */ /* 0x000fce000f8e00ff */
.L_x_13:
[----:B------:R-:W-:-:S06]  /*18c0*/  IMAD R16, R12, 0x4, R1 ;  /* 0x000000040c107824 */ /* 0x000fcc00078e0201 */
[----:B------:R-:W5:Y:S01]  /*18d0*/  LDL R16, [R16+0x4] ;  /* 0x0000040010107983 */ /* 0x000f620000100800 */
[----:B------:R-:W-:Y:S01]  /*18e0*/  IMAD.SHL.U32 R18, R12, 0x20, RZ ;  /* 0x000000200c127824 */ /* 0x000fe200078e00ff */
[----:B------:R-:W-:-:S06]  /*18f0*/  UMOV UR4, URZ ;  /* 0x000000ff00047c82 */ /* 0x000fcc0008000000 */
.L_x_12:
        /* <DEDUP_REMOVED lines=181> */
[----:B------:R-:W-:Y:S05]  /*2450*/  @P0 BRA `(.L_x_9) ;  /* 0x0000000800fc0947 */ /* 0x000fea0003800000 */
[----:B------:R-:W-:Y:S01]  /*2460*/  UMOV UR4, URZ ;  /* 0x000000ff00047c82 */ /* 0x000fe20008000000 */
[----:B------:R-:W-:Y:S01]  /*2470*/  UMOV UR5, URZ ;  /* 0x000000ff00057c82 */ /* 0x000fe20008000000 */
[----:B------:R-:W-:Y:S02]  /*2480*/  IMAD.MOV.U32 R12, RZ, RZ, RZ ;  /* 0x000000ffff0c7224 */ /* 0x000fe400078e00ff */
[----:B--2---:R-:W-:Y:S02]  /*2490*/  IMAD.MOV.U32 R5, RZ, RZ, RZ ;  /* 0x000000ffff057224 */ /* 0x004fe400078e00ff */
[----:B------:R-:W-:Y:S02]  /*24a0*/  IMAD.U32 R3, RZ, RZ, UR4 ;  /* 0x00000004ff037e24 */ /* 0x000fe4000f8e00ff */
[----:B------:R-:W-:Y:S02]  /*24b0*/  IMAD.U32 R2, RZ, RZ, UR5 ;  /* 0x00000005ff027e24 */ /* 0x000fe4000f8e00ff */
[----:B------:R-:W-:-:S02]  /*24c0*/  IMAD.U32 R7, RZ, RZ, UR4 ;  /* 0x00000004ff077e24 */ /* 0x000fc4000f8e00ff */
[----:B------:R-:W-:-:S07]  /*24d0*/  IMAD.U32 R6, RZ, RZ, UR5 ;  /* 0x00000005ff067e24 */ /* 0x000fce000f8e00ff */
.L_x_15:
[----:B------:R-:W-:-:S06]  /*24e0*/  IMAD R16, R12, 0x4, R1 ;  /* 0x000000040c107824 */ /* 0x000fcc00078e0201 */
[----:B------:R-:W5:Y:S01]  /*24f0*/  LDL R16, [R16+0x4] ;  /* 0x0000040010107983 */ /* 0x000f620000100800 */
[----:B------:R-:W-:Y:S01]  /*2500*/  IMAD.SHL.U32 R18, R12, 0x20, RZ ;  /* 0x000000200c127824 */ /* 0x000fe200078e00ff */
[----:B------:R-:W-:-:S06]  /*2510*/  UMOV UR4, URZ ;  /* 0x000000ff00047c82 */ /* 0x000fcc0008000000 */
.L_x_14:
        /* <DEDUP_REMOVED lines=10> */
[----:B------:R-:W4:Y:S04]  /*25c0*/  @P3 LDG.E R26, desc[UR6][R14.64+0x4c] ;  /* 0x00004c060e1a3981 */ /* 0x000f28000c1e1900 */
[----:B------:R-:W4:Y:S04]  /*25d0*/  @!P0 LDG.E R19, desc[UR6][R14.64+0x4] ;  /* 0x000004060e138981 */ /* 0x000f28000c1e1900 */
[----:B------:R-:W4:Y:S04]  /*25e0*/  @!P0 LDG.E R21, desc[UR6][R14.64+0xc] ;  /* 0x00000c060e158981 */ /* 0x000f28000c1e1900 */
[----:B------:R-:W4:Y:S01]  /*25f0*/  @P3 LDG.E R25, desc[UR6][R14.64+0x40] ;  /* 0x000040060e193981 */ /* 0x000f22000c1e1900 */
[----:B--2---:R-:W-:-:S03]  /*2600*/  @!P0 LOP3.LUT R3, R3, R20, RZ, 0x3c, !PT ;  /* 0x0000001403038212 */ /* 0x004fc600078e3cff */
[----:B------:R-:W2:Y:S01]  /*2610*/  @!P0 LDG.E R20, desc[UR6][R14.64] ;  /* 0x000000060e148981 */ /* 0x000ea2000c1e1900 */
[----:B---3--:R-:W-:-:S03]  /*2620*/  @P1 LOP3.LUT R3, R3, R22, RZ, 0x3c, !PT ;  /* 0x0000001603031212 */ /* 0x008fc600078e3cff */
[----:B------:R-:W3:Y:S01]  /*2630*/  @!P0 LDG.E R22, desc[UR6][R14.64+0x8] ;  /* 0x000008060e168981 */ /* 0x000ee2000c1e1900 */
[----:B----4-:R-:W-:-:S03]  /*2640*/  @P2 LOP3.LUT R3, R3, R24, RZ, 0x3c, !PT ;  /* 0x0000001803032212 */ /* 0x010fc600078e3cff */
[----:B------:R-:W4:Y:S01]  /*2650*/  @P4 LDG.E R24, desc[UR6][R14.64+0x60] ;  /* 0x000060060e184981 */ /* 0x000f22000c1e1900 */
[----:B------:R-:W-:-:S03]  /*2660*/  @P3 LOP3.LUT R3, R3, R26, RZ, 0x3c, !PT ;  /* 0x0000001a03033212 */ /* 0x000fc600078e3cff */
[----:B------:R-:W4:Y:S01]  /*2670*/  @P5 LDG.E R26, desc[UR6][R14.64+0x74] ;  /* 0x000074060e1a5981 */ /* 0x000f22000c1e1900 */
[----:B------:R-:W-:-:S03]  /*2680*/  @!P0 LOP3.LUT R6, R6, R19, RZ, 0x3c, !PT ;  /* 0x0000001306068212 */ /* 0x000fc600078e3cff */
[----:B------:R-:W4:Y:S01]  /*2690*/  @P1 LDG.E R19, desc[UR6][R14.64+0x18] ;  /* 0x000018060e131981 */ /* 0x000f22000c1e1900 */
[----:B------:R-:W-:-:S03]  /*26a0*/  @!P0 LOP3.LUT R2, R2, R21, RZ, 0x3c, !PT ;  /* 0x0000001502028212 */ /* 0x000fc600078e3cff */
[----:B------:R-:W4:Y:S01]  /*26b0*/  @P1 LDG.E R21, desc[UR6][R14.64+0x20] ;  /* 0x000020060e151981 */ /* 0x000f22000c1e1900 */
[----:B--2---:R-:W-:-:S03]  /*26c0*/  @!P0 LOP3.LUT R5, R5, R20, RZ, 0x3c, !PT ;  /* 0x0000001405058212 */ /* 0x004fc600078e3cff */
[----:B------:R-:W2:Y:S01]  /*26d0*/  @P1 LDG.E R20, desc[UR6][R14.64+0x14] ;  /* 0x000014060e141981 */ /* 0x000ea2000c1e1900 */
[----:B---3--:R-:W-:-:S03]  /*26e0*/  @!P0 LOP3.LUT R7, R7, R22, RZ, 0x3c, !PT ;  /* 0x0000001607078212 */ /* 0x008fc600078e3cff */
[----:B------:R-:W3:Y:S01]  /*26f0*/  @P1 LDG.E R22, desc[UR6][R14.64+0x1c] ;  /* 0x00001c060e161981 */ /* 0x000ee2000c1e1900 */
[----:B----4-:R-:W-:-:S03]  /*2700*/  @P4 LOP3.LUT R3, R3, R24, RZ, 0x3c, !PT ;  /* 0x0000001803034212 */ /* 0x010fc600078e3cff */
[----:B------:R-:W4:Y:S01]  /*2710*/  @P2 LDG.E R24, desc[UR6][R14.64+0x28] ;  /* 0x000028060e182981 */ /* 0x000f22000c1e1900 */
[----:B------:R-:W-:-:S03]  /*2720*/  @P1 LOP3.LUT R6, R6, R19, RZ, 0x3c, !PT ;  /* 0x0000001306061212 */ /* 0x000fc600078e3cff */
[----:B------:R-:W4:Y:S01]  /*2730*/  @P2 LDG.E R19, desc[UR6][R14.64+0x2c] ;  /* 0x00002c060e132981 */ /* 0x000f22000c1e1900 */
[----:B------:R-:W-:-:S03]  /*2740*/  @P1 LOP3.LUT R2, R2, R21, RZ, 0x3c, !PT ;  /* 0x0000001502021212 */ /* 0x000fc600078e3cff */
        /* <DEDUP_REMOVED lines=9> */
[----:B------:R-:W-:Y:S02]  /*27e0*/  @P2 LOP3.LUT R2, R2, R21, RZ, 0x3c, !PT ;  /* 0x0000001502022212 */ /* 0x000fe400078e3cff */
[----:B------:R-:W-:Y:S01]  /*27f0*/  @P3 LOP3.LUT R6, R6, R25, RZ, 0x3c, !PT ;  /* 0x0000001906063212 */ /* 0x000fe200078e3cff */
        /* <DEDUP_REMOVED lines=20> */
[----:B------:R-:W-:Y:S02]  /*2940*/  LOP3.LUT P0, RZ, R23, 0x80, RZ, 0xc0, !PT ;  /* 0x0000008017ff7812 */ /* 0x000fe4000780c0ff */
[----:B------:R-:W-:Y:S02]  /*2950*/  @P5 LOP3.LUT R3, R3, R26, RZ, 0x3c, !PT ;  /* 0x0000001a03035212 */ /* 0x000fe400078e3cff */
[----:B------:R-:W4:Y:S01]  /*2960*/  @P6 LDG.E R26, desc[UR6][R14.64+0x88] ;  /* 0x000088060e1a6981 */ /* 0x000f22000c1e1900 */
[----:B------:R-:W-:-:S03]  /*2970*/  @P5 LOP3.LUT R6, R6, R19, RZ, 0x3c, !PT ;  /* 0x0000001306065212 */ /* 0x000fc600078e3cff */
[----:B------:R-:W4:Y:S01]  /*2980*/  @P6 LDG.E R19, desc[UR6][R14.64+0x84] ;  /* 0x000084060e136981 */ /* 0x000f22000c1e1900 */
[----:B------:R-:W-:-:S04]  /*2990*/  @P5 LOP3.LUT R2, R2, R21, RZ, 0x3c, !PT ;  /* 0x0000001502025212 */ /* 0x000fc800078e3cff */
        /* <DEDUP_REMOVED lines=9> */
[----:B------:R-:W-:Y:S02]  /*2a30*/  @P6 LOP3.LUT R3, R3, R26, RZ, 0x3c, !PT ;  /* 0x0000001a03036212 */ /* 0x000fe400078e3cff */
[----:B------:R-:W-:Y:S02]  /*2a40*/  @P6 LOP3.LUT R2, R2, R19, RZ, 0x3c, !PT ;  /* 0x0000001302026212 */ /* 0x000fe400078e3cff */
[----:B------:R-:W-:Y:S02]  /*2a50*/  @P0 LOP3.LUT R6, R6, R21, RZ, 0x3c, !PT ;  /* 0x0000001506060212 */ /* 0x000fe400078e3cff */
[----:B------:R-:W-:Y:S02]  /*2a60*/  @P0 LOP3.LUT R2, R2, R25, RZ, 0x3c, !PT ;  /* 0x0000001902020212 */ /* 0x000fe400078e3cff */
[----:B--2---:R-:W-:Y:S02]  /*2a70*/  @P0 LOP3.LUT R5, R5, R20, RZ, 0x3c, !PT ;  /* 0x0000001405050212 */ /* 0x004fe400078e3cff */
[----:B---3--:R-:W-:-:S02]  /*2a80*/  @P0 LOP3.LUT R7, R7, R22, RZ, 0x3c, !PT ;  /* 0x0000001607070212 */ /* 0x008fc400078e3cff */
[----:B----4-:R-:W-:Y:S02]  /*2a90*/  @P0 LOP3.LUT R3, R3, R24, RZ, 0x3c, !PT ;  /* 0x0000001803030212 */ /* 0x010fe400078e3cff */
[----:B------:R-:W-:-:S13]  /*2aa0*/  R2P PR, R23.B1, 0x7f ;  /* 0x0000007f17007804 */ /* 0x000fda0000001000 */
[----:B------:R-:W2:Y:S04]  /*2ab0*/  @P0 LDG.E R22, desc[UR6][R14.64+0xa0] ;  /* 0x0000a0060e160981 */ /* 0x000ea8000c1e1900 */
[----:B------:R-:W3:Y:S04]  /*2ac0*/  @P0 LDG.E R19, desc[UR6][R14.64+0xa4] ;  /* 0x0000a4060e130981 */ /* 0x000ee8000c1e1900 */
[----:B------:R-:W4:Y:S04]  /*2ad0*/  @P0 LDG.E R21, desc[UR6][R14.64+0xac] ;  /* 0x0000ac060e150981 */ /* 0x000f28000c1e1900 */
        /* <DEDUP_REMOVED lines=14> */
[----:B------:R-:W-:Y:S02]  /*2bc0*/  LOP3.LUT P0, RZ, R23, 0x8000, RZ, 0xc0, !PT ;  /* 0x0000800017ff7812 */ /* 0x000fe4000780c0ff */
        /* <DEDUP_REMOVED lines=22> */
[----:B------:R-:W-:Y:S01]  /*2d30*/  @P2 LOP3.LUT R3, R3, R24, RZ, 0x3c, !PT ;  /* 0x0000001803032212 */ /* 0x000fe200078e3cff */
[----:B------:R-:W4:Y:S04]  /*2d40*/  @P4 LDG.E R23, desc[UR6][R14.64+0xfc] ;  /* 0x0000fc060e174981 */ /* 0x000f28000c1e1900 */
        /* <DEDUP_REMOVED lines=12> */
[----:B------:R-:W3:Y:S01]  /*2e10*/  @P5 LDG.E R23, desc[UR6][R14.64+0x110] ;  /* 0x000110060e175981 */ /* 0x000ee2000c1e1900 */
[----:B------:R-:W-:-:S03]  /*2e20*/  @P4 LOP3.LUT R5, R5, R24, RZ, 0x3c, !PT ;  /* 0x0000001805054212 */ /* 0x000fc600078e3cff */
[----:B------:R-:W3:Y:S01]  /*2e30*/  @P5 LDG.E R24, desc[UR6][R14.64+0x10c] ;  /* 0x00010c060e185981 */ /* 0x000ee2000c1e1900 */
[----:B------:R-:W-:-:S03]  /*2e40*/  @P4 LOP3.LUT R3, R3, R20, RZ, 0x3c, !PT ;  /* 0x0000001403034212 */ /* 0x000fc600078e3cff */
[----:B------:R-:W3:Y:S01]  /*2e50*/  @P6 LDG.E R20, desc[UR6][R14.64+0x120] ;  /* 0x000120060e146981 */ /* 0x000ee2000c1e1900 */
[----:B------:R-:W-:-:S03]  /*2e60*/  @P5 LOP3.LUT R3, R3, R26, RZ, 0x3c, !PT ;  /* 0x0000001a03035212 */ /* 0x000fc600078e3cff */
[----:B------:R-:W3:Y:S01]  /*2e70*/  @P0 LDG.E R26, desc[UR6][R14.64+0x134] ;  /* 0x000134060e1a0981 */ /* 0x000ee2000c1e1900 */
[----:B--2---:R-:W-:-:S03]  /*2e80*/  @P5 LOP3.LUT R5, R5, R22, RZ, 0x3c, !PT ;  /* 0x0000001605055212 */ /* 0x004fc600078e3cff */
[----:B------:R-:W2:Y:S01]  /*2e90*/  @P6 LDG.E R22, desc[UR6][R14.64+0x128] ;  /* 0x000128060e166981 */ /* 0x000ea2000c1e1900 */
[----:B------:R-:W-:-:S03]  /*2ea0*/  @P6 LOP3.LUT R5, R5, R28, RZ, 0x3c, !PT ;  /* 0x0000001c05056212 */ /* 0x000fc600078e3cff */
[----:B------:R-:W2:Y:S01]  /*2eb0*/  @P0 LDG.E R28, desc[UR6][R14.64+0x13c] ;  /* 0x00013c060e1c0981 */ /* 0x000ea2000c1e1900 */
[----:B----4-:R-:W-:-:S03]  /*2ec0*/  @P5 LOP3.LUT R6, R6, R21, RZ, 0x3c, !PT ;  /* 0x0000001506065212 */ /* 0x010fc600078e3cff */
[----:B------:R-:W4:Y:S01]  /*2ed0*/  @P6 LDG.E R21, desc[UR6][R14.64+0x124] ;  /* 0x000124060e156981 */ /* 0x000f22000c1e1900 */
[----:B---3--:R-:W-:Y:S02]  /*2ee0*/  @P5 LOP3.LUT R2, R2, R23, RZ, 0x3c, !PT ;  /* 0x0000001702025212 */ /* 0x008fe400078e3cff */
[----:B------:R-:W-:Y:S01]  /*2ef0*/  @P6 LOP3.LUT R6, R6, R19, RZ, 0x3c, !PT ;  /* 0x0000001306066212 */ /* 0x000fe200078e3cff */
[----:B------:R-:W3:Y:S01]  /*2f00*/  @P0 LDG.E R23, desc[UR6][R14.64+0x138] ;  /* 0x000138060e170981 */ /* 0x000ee2000c1e1900 */
[----:B------:R-:W-:-:S03]  /*2f10*/  @P5 LOP3.LUT R7, R7, R24, RZ, 0x3c, !PT ;  /* 0x0000001807075212 */ /* 0x000fc600078e3cff */
[----:B------:R-:W3:Y:S04]  /*2f20*/  @P0 LDG.E R24, desc[UR6][R14.64+0x12c] ;  /* 0x00012c060e180981 */ /* 0x000ee8000c1e1900 */
[----:B------:R-:W3:Y:S01]  /*2f30*/  @P0 LDG.E R19, desc[UR6][R14.64+0x130] ;  /* 0x000130060e130981 */ /* 0x000ee2000c1e1900 */
[----:B------:R-:W-:-:S04]  /*2f40*/  UIADD3 UR4, UPT, UPT, UR4, 0x10, URZ ;  /* 0x0000001004047890 */ /* 0x000fc8000fffe0ff */
[----:B------:R-:W-:Y:S01]  /*2f50*/  UISETP.NE.AND UP0, UPT, UR4, 0x20, UPT ;  /* 0x000000200400788c */ /* 0x000fe2000bf05270 */
[----:B------:R-:W-:-:S04]  /*2f60*/  @P6 LOP3.LUT R7, R7, R20, RZ, 0x3c, !PT ;  /* 0x0000001407076212 */ /* 0x000fc800078e3cff */
[----:B------:R-:W-:Y:S02]  /*2f70*/  @P0 LOP3.LUT R7, R7, R26, RZ, 0x3c, !PT ;  /* 0x0000001a07070212 */ /* 0x000fe400078e3cff */
[----:B--2---:R-:W-:-:S04]  /*2f80*/  @P6 LOP3.LUT R3, R3, R22, RZ, 0x3c, !PT ;  /* 0x0000001603036212 */ /* 0x004fc800078e3cff */
[----:B------:R-:W-:Y:S02]  /*2f90*/  @P0 LOP3.LUT R3, R3, R28, RZ, 0x3c, !PT ;  /* 0x0000001c03030212 */ /* 0x000fe400078e3cff */
[----:B----4-:R-:W-:-:S04]  /*2fa0*/  @P6 LOP3.LUT R2, R2, R21, RZ, 0x3c, !PT ;  /* 0x0000001502026212 */ /* 0x010fc800078e3cff */
[----:B---3--:R-:W-:Y:S02]  /*2fb0*/  @P0 LOP3.LUT R2, R2, R23, RZ, 0x3c, !PT ;  /* 0x0000001702020212 */ /* 0x008fe400078e3cff */
[----:B------:R-:W-:Y:S02]  /*2fc0*/  @P0 LOP3.LUT R5, R5, R24, RZ, 0x3c, !PT ;  /* 0x0000001805050212 */ /* 0x000fe400078e3cff */
[----:B------:R-:W-:Y:S01]  /*2fd0*/  @P0 LOP3.LUT R6, R6, R19, RZ, 0x3c, !PT ;  /* 0x0000001306060212 */ /* 0x000fe200078e3cff */
[----:B------:R-:W-:Y:S06]  /*2fe0*/  BRA.U UP0, `(.L_x_14) ;  /* 0xfffffff5004c7547 */ /* 0x000fec000b83ffff */
[----:B------:R-:W-:-:S05]  /*2ff0*/  VIADD R12, R12, 0x1 ;  /* 0x000000010c0c7836 */ /* 0x000fca0000000000 */
[----:B------:R-:W-:-:S13]  /*3000*/  ISETP.NE.AND P0, PT, R12, 0x5, PT ;  /* 0x000000050c00780c */ /* 0x000fda0003f05270 */
[----:B------:R-:W-:Y:S05]  /*3010*/  @P0 BRA `(.L_x_15) ;  /* 0xfffffff400300947 */ /* 0x000fea000383ffff */
[----:B------:R3:W-:Y:S04]  /*3020*/  STL [R1+0x4], R5 ;  /* 0x0000040501007387 */ /* 0x0007e80000100800 */
[----:B------:R3:W-:Y:S04]  /*3030*/  STL.64 [R1+0x8], R6 ;  /* 0x0000080601007387 */ /* 0x0007e80000100a00 */
[----:B------:R3:W-:Y:S02]  /*3040*/  STL.64 [R1+0x10], R2 ;  /* 0x0000100201007387 */ /* 0x0007e40000100a00 */
.L_x_9:
[----:B------:R-:W-:Y:S05]  /*3050*/  BSYNC.RECONVERGENT B1 ;  /* 0x0000000000017941 */ /* 0x000fea0003800200 */
.L_x_8:
[C---:B------:R-:W-:Y:S01]  /*3060*/  ISETP.GT.U32.AND P0, PT, R17.reuse, 0x3, PT ;  /* 0x000000031100780c */ /* 0x040fe20003f04070 */
[----:B------:R-:W-:Y:S01]  /*3070*/  VIADD R10, R10, 0x1 ;  /* 0x000000010a0a7836 */ /* 0x000fe20000000000 */
[--C-:B------:R-:W-:Y:S02]  /*3080*/  SHF.R.U64 R17, R17, 0x2, R0.reuse ;  /* 0x0000000211117819 */ /* 0x100fe40000001200 */
[----:B------:R-:W-:Y:S02]  /*3090*/  ISETP.GT.U32.AND.EX P0, PT, R0, RZ, PT, P0 ;  /* 0x000000ff0000720c */ /* 0x000fe40003f04100 */
[----:B------:R-:W-:-:S11]  /*30a0*/  SHF.R.U32.HI R0, RZ, 0x2, R0 ;  /* 0x00000002ff007819 */ /* 0x000fd60000011600 */
[----:B------:R-:W-:Y:S05]  /*30b0*/  @P0 BRA `(.L_x_16) ;  /* 0xffffffd800cc0947 */ /* 0x000fea000383ffff */
.L_x_7:
[----:B------:R-:W-:Y:S05]  /*30c0*/  BSYNC.RECONVERGENT B0 ;  /* 0x0000000000007941 */ /* 0x000fea0003800200 */
.L_x_6:
[----:B0-----:R-:W0:Y:S02]  /*30d0*/  LDC.64 R14, c[0x0][0x390] ;  /* 0x0000e400ff0e7b82 */ /* 0x001e240000000a00 */
[----:B0-----:R-:W-:-:S04]  /*30e0*/  ISETP.GE.AND P0, PT, R15, 0x1, PT ;  /* 0x000000010f00780c */ /* 0x001fc80003f06270 */
[----:B------:R-:W-:-:S13]  /*30f0*/  ISETP.GE.OR P0, PT, R13, R14, !P0 ;  /* 0x0000000e0d00720c */ /* 0x000fda0004706670 */
[----:B------:R-:W-:Y:S05]  /*3100*/  @P0 EXIT ;  /* 0x000000000000094d */ /* 0x000fea0003800000 */
[C---:B------:R-:W-:Y:S02]  /*3110*/  LOP3.LUT R9, R15.reuse, 0x7ffffffc, RZ, 0xc0, !PT ;  /* 0x7ffffffc0f097812 */ /* 0x040fe400078ec0ff */
[----:B------:R-:W-:-:S03]  /*3120*/  LOP3.LUT R10, R15, 0x3, RZ, 0xc0, !PT ;  /* 0x000000030f0a7812 */ /* 0x000fc600078ec0ff */
[----:B------:R-:W-:-:S07]  /*3130*/  IMAD.MOV R9, RZ, RZ, -R9 ;  /* 0x000000ffff097224 */ /* 0x000fce00078e0a09 */
.L_x_21:
[----:B0-----:R-:W0:Y:S02]  /*3140*/  LDC R8, c[0x0][0x394] ;  /* 0x0000e500ff087b82 */ /* 0x001e240000000800 */
[----:B0-----:R-:W-:-:S13]  /*3150*/  ISETP.GE.U32.AND P0, PT, R8, 0x4, PT ;  /* 0x000000040800780c */ /* 0x001fda0003f06070 */
[----:B-1--4-:R-:W-:Y:S05]  /*3160*/  @!P0 BRA `(.L_x_17) ;  /* 0x0000000800b48947 */ /* 0x012fea0003800000 */
[----:B------:R-:W0:Y:S01]  /*3170*/  LDC R0, c[0x0][0x380] ;  /* 0x0000e000ff007b82 */ /* 0x000e220000000800 */
[----:B------:R-:W-:Y:S02]  /*3180*/  IMAD.MOV.U32 R22, RZ, RZ, RZ ;  /* 0x000000ffff167224 */ /* 0x000fe400078e00ff */
[----:B------:R-:W-:Y:S01]  /*3190*/  VIADD R4, R4, 0x161f14 ;  /* 0x00161f1404047836 */ /* 0x000fe20000000000 */
[----:B0-----:R-:W0:Y:S01]  /*31a0*/  I2F.U32.RP R12, R0 ;  /* 0x00000000000c7306 */ /* 0x001e220000209000 */
[----:B------:R-:W-:-:S07]  /*31b0*/  ISETP.NE.U32.AND P0, PT, R0, RZ, PT ;  /* 0x000000ff0000720c */ /* 0x000fce0003f05070 */
[----:B0-----:R-:W0:Y:S02]  /*31c0*/  MUFU.RCP R12, R12 ;  /* 0x0000000c000c7308 */ /* 0x001e240000001000 */
[----:B0-----:R-:W-:Y:S01]  /*31d0*/  VIADD R14, R12, 0xffffffe ;  /* 0x0ffffffe0c0e7836 */ /* 0x001fe20000000000 */
[----:B------:R-:W-:-:S05]  /*31e0*/  LOP3.LUT R12, RZ, R0, RZ, 0x33, !PT ;  /* 0x00000000ff0c7212 */ /* 0x000fca00078e33ff */
[----:B------:R-:W0:Y:S02]  /*31f0*/  F2I.FTZ.U32.TRUNC.NTZ R23, R14 ;  /* 0x0000000e00177305 */ /* 0x000e24000021f000 */
[----:B0-----:R-:W-:-:S04]  /*3200*/  IMAD.MOV R15, RZ, RZ, -R23 ;  /* 0x000000ffff0f7224 */ /* 0x001fc800078e0a17 */
[----:B------:R-:W-:-:S04]  /*3210*/  IMAD R15, R15, R0, RZ ;  /* 0x000000000f0f7224 */ /* 0x000fc800078e02ff */
[----:B------:R-:W-:-:S04]  /*3220*/  IMAD.HI.U32 R22, R23, R15, R22 ;  /* 0x0000000f17167227 */ /* 0x000fc800078e0016 */
[----:B------:R-:W-:-:S07]  /*3230*/  IMAD.MOV.U32 R23, RZ, RZ, R9 ;  /* 0x000000ffff177224 */ /* 0x000fce00078e0009 */
.L_x_18:
[----:B0-----:R-:W-:Y:S02]  /*3240*/  SHF.R.U32.HI R14, RZ, 0x2, R5 ;  /* 0x00000002ff0e7819 */ /* 0x001fe40000011605 */
[----:B------:R-:W-:Y:S02]  /*3250*/  SHF.R.U32.HI R17, RZ, 0x2, R6 ;  /* 0x00000002ff117819 */ /* 0x000fe40000011606 */
[----:B------:R-:W-:Y:S01]  /*3260*/  LOP3.LUT R14, R14, R5, RZ, 0x3c, !PT ;  /* 0x000000050e0e7212 */ /* 0x000fe200078e3cff */
[----:B-123--:R-:W-:Y:S01]  /*3270*/  IMAD.SHL.U32 R5, R3, 0x10, RZ ;  /* 0x0000001003057824 */ /* 0x00efe200078e00ff */
[----:B------:R-:W-:-:S03]  /*3280*/  LOP3.LUT R17, R17, R6, RZ, 0x3c, !PT ;  /* 0x0000000611117212 */ /* 0x000fc600078e3cff */
[----:B------:R-:W-:-:S05]  /*3290*/  IMAD.SHL.U32 R15, R14, 0x2, RZ ;  /* 0x000000020e0f7824 */ /* 0x000fca00078e00ff */
[----:B------:R-:W-:Y:S01]  /*32a0*/  LOP3.LUT R14, R14, R15, R5, 0x96, !PT ;  /* 0x0000000f0e0e7212 */ /* 0x000fe200078e9605 */
[----:B------:R-:W-:-:S03]  /*32b0*/  IMAD.SHL.U32 R5, R17, 0x2, RZ ;  /* 0x0000000211057824 */ /* 0x000fc600078e00ff */
[----:B------:R-:W-:-:S05]  /*32c0*/  LOP3.LUT R25, R14, R3, RZ, 0x3c, !PT ;  /* 0x000000030e197212 */ /* 0x000fca00078e3cff */
[----:B------:R-:W-:-:S05]  /*32d0*/  IMAD.SHL.U32 R6, R25, 0x10, RZ ;  /* 0x0000001019067824 */ /* 0x000fca00078e00ff */
[----:B------:R-:W-:Y:S02]  /*32e0*/  LOP3.LUT R6, R17, R5, R6, 0x96, !PT ;  /* 0x0000000511067212 */ /* 0x000fe400078e9606 */
[----:B------:R-:W-:Y:S02]  /*32f0*/  IADD3 R5, PT, PT, R4, -0x10974f, R25 ;  /* 0xffef68b104057810 */ /* 0x000fe40007ffe019 */
[----:B------:R-:W-:-:S03]  /*3300*/  LOP3.LUT R27, R6, R25, RZ, 0x3c, !PT ;  /* 0x00000019061b7212 */ /* 0x000fc600078e3cff */
[----:B------:R-:W-:Y:S01]  /*3310*/  IMAD.HI.U32 R6, R22, R5, RZ ;  /* 0x0000000516067227 */ /* 0x000fe200078e00ff */
[----:B------:R-:W-:-:S03]  /*3320*/  IADD3 R15, PT, PT, R4, -0xb0f8a, R27 ;  /* 0xfff4f076040f7810 */ /* 0x000fc60007ffe01b */
[----:B------:R-:W-:Y:S02]  /*3330*/  IMAD.MOV R6, RZ, RZ, -R6 ;  /* 0x000000ffff067224 */ /* 0x000fe400078e0a06 */
[----:B------:R-:W-:-:S04]  /*3340*/  IMAD.HI.U32 R14, R22, R15, RZ ;  /* 0x0000000f160e7227 */ /* 0x000fc800078e00ff */
[----:B------:R-:W-:Y:S02]  /*3350*/  IMAD.MOV R14, RZ, RZ, -R14 ;  /* 0x000000ffff0e7224 */ /* 0x000fe400078e0a0e */
[C---:B------:R-:W-:Y:S02]  /*3360*/  IMAD R5, R0.reuse, R6, R5 ;  /* 0x0000000600057224 */ /* 0x040fe400078e0205 */
[----:B------:R-:W-:Y:S02]  /*3370*/  IMAD R17, R0, R14, R15 ;  /* 0x0000000e00117224 */ /* 0x000fe400078e020f */
[----:B------:R-:W0:Y:S01]  /*3380*/  LDC.64 R14, c[0x0][0x388] ;  /* 0x0000e200ff0e7b82 */ /* 0x000e220000000a00 */
[-C--:B------:R-:W-:Y:S02]  /*3390*/  ISETP.GE.U32.AND P1, PT, R5, R0.reuse, PT ;  /* 0x000000000500720c */ /* 0x080fe40003f26070 */
[----:B------:R-:W-:-:S11]  /*33a0*/  ISETP.GE.U32.AND P2, PT, R17, R0, PT ;  /* 0x000000001100720c */ /* 0x000fd60003f46070 */
[--C-:B------:R-:W-:Y:S02]  /*33b0*/  @P1 IMAD.IADD R5, R5, 0x1, -R0.reuse ;  /* 0x0000000105051824 */ /* 0x100fe400078e0a00 */
[----:B------:R-:W-:-:S03]  /*33c0*/  @P2 IMAD.IADD R17, R17, 0x1, -R0 ;  /* 0x0000000111112824 */ /* 0x000fc600078e0a00 */
[-C--:B------:R-:W-:Y:S02]  /*33d0*/  ISETP.GE.U32.AND P1, PT, R5, R0.reuse, PT ;  /* 0x000000000500720c */ /* 0x080fe40003f26070 */
[----:B------:R-:W-:-:S11]  /*33e0*/  ISETP.GE.U32.AND P2, PT, R17, R0, PT ;  /* 0x000000001100720c */ /* 0x000fd60003f46070 */
[--C-:B------:R-:W-:Y:S02]  /*33f0*/  @P1 IMAD.IADD R5, R5, 0x1, -R0.reuse ;  /* 0x0000000105051824 */ /* 0x100fe400078e0a00 */
[----:B------:R-:W-:-:S03]  /*3400*/  @P2 IMAD.IADD R17, R17, 0x1, -R0 ;  /* 0x0000000111112824 */ /* 0x000fc600078e0a00 */
[C---:B------:R-:W-:Y:S02]  /*3410*/  SEL R5, R12.reuse, R5, !P0 ;  /* 0x000000050c057207 */ /* 0x040fe40004000000 */
[----:B------:R-:W-:-:S03]  /*3420*/  SEL R17, R12, R17, !P0 ;  /* 0x000000110c117207 */ /* 0x000fc60004000000 */
[CC--:B------:R-:W-:Y:S02]  /*3430*/  IMAD R5, R13.reuse, R0.reuse, R5 ;  /* 0x000000000d057224 */ /* 0x0c0fe400078e0205 */
[----:B------:R-:W-:Y:S02]  /*3440*/  IMAD R17, R13, R0, R17 ;  /* 0x000000000d117224 */ /* 0x000fe400078e0211 */
[----:B0-----:R-:W-:-:S04]  /*3450*/  IMAD.WIDE R18, R5, 0x4, R14 ;  /* 0x0000000405127825 */ /* 0x001fc800078e020e */
[----:B------:R-:W-:Y:S01]  /*3460*/  IMAD.WIDE R16, R17, 0x4, R14 ;  /* 0x0000000411107825 */ /* 0x000fe200078e020e */
[----:B------:R-:W2:Y:S04]  /*3470*/  LDG.E R29, desc[UR6][R18.64] ;  /* 0x00000006121d7981 */ /* 0x000ea8000c1e1900 */
[----:B------:R-:W3:Y:S01]  /*3480*/  LDG.E R26, desc[UR6][R16.64] ;  /* 0x00000006101a7981 */ /* 0x000ee2000c1e1900 */
[----:B------:R-:W-:-:S04]  /*3490*/  SHF.R.U32.HI R6, RZ, 0x2, R7 ;  /* 0x00000002ff067819 */ /* 0x000fc80000011607 */
[----:B------:R-:W-:Y:S01]  /*34a0*/  LOP3.LUT R6, R6, R7, RZ, 0x3c, !PT ;  /* 0x0000000706067212 */ /* 0x000fe200078e3cff */
[----:B------:R-:W-:-:S04]  /*34b0*/  IMAD.SHL.U32 R5, R27, 0x10, RZ ;  /* 0x000000101b057824 */ /* 0x000fc800078e00ff */
[----:B------:R-:W-:-:S05]  /*34c0*/  IMAD.SHL.U32 R7, R6, 0x2, RZ ;  /* 0x0000000206077824 */ /* 0x000fca00078e00ff */
[----:B------:R-:W-:Y:S02]  /*34d0*/  LOP3.LUT R6, R6, R7, R5, 0x96, !PT ;  /* 0x0000000706067212 */ /* 0x000fe400078e9605 */
[----:B------:R-:W-:-:S04]  /*34e0*/  SHF.R.U32.HI R5, RZ, 0x2, R2 ;  /* 0x00000002ff057819 */ /* 0x000fc80000011602 */
[----:B------:R-:W-:Y:S02]  /*34f0*/  LOP3.LUT R5, R5, R2, RZ, 0x3c, !PT ;  /* 0x0000000205057212 */ /* 0x000fe400078e3cff */
[----:B------:R-:W-:-:S03]  /*3500*/  LOP3.LUT R2, R6, R27, RZ, 0x3c, !PT ;  /* 0x0000001b06027212 */ /* 0x000fc600078e3cff */
[----:B------:R-:W-:Y:S02]  /*3510*/  IMAD.SHL.U32 R20, R5, 0x2, RZ ;  /* 0x0000000205147824 */ /* 0x000fe400078e00ff */
[----:B------:R-:W-:Y:S01]  /*3520*/  IMAD.SHL.U32 R6, R2, 0x10, RZ ;  /* 0x0000001002067824 */ /* 0x000fe200078e00ff */
[----:B------:R-:W-:-:S04]  /*3530*/  IADD3 R7, PT, PT, R4, -0x587c5, R2 ;  /* 0xfffa783b04077810 */ /* 0x000fc80007ffe002 */
[----:B------:R-:W-:Y:S01]  /*3540*/  LOP3.LUT R5, R5, R20, R6, 0x96, !PT ;  /* 0x0000001405057212 */ /* 0x000fe200078e9606 */
[----:B------:R-:W-:-:S03]  /*3550*/  IMAD.HI.U32 R6, R22, R7, RZ ;  /* 0x0000000716067227 */ /* 0x000fc600078e00ff */
[----:B------:R-:W-:Y:S01]  /*3560*/  LOP3.LUT R5, R5, R2, RZ, 0x3c, !PT ;  /* 0x0000000205057212 */ /* 0x000fe200078e3cff */
[----:B------:R-:W-:-:S04]  /*3570*/  IMAD.MOV R6, RZ, RZ, -R6 ;  /* 0x000000ffff067224 */ /* 0x000fc800078e0a06 */
[----:B------:R-:W-:Y:S02]  /*3580*/  IMAD.IADD R21, R5, 0x1, R4 ;  /* 0x0000000105157824 */ /* 0x000fe400078e0204 */
[----:B------:R-:W-:Y:S02]  /*3590*/  IMAD R7, R0, R6, R7 ;  /* 0x0000000600077224 */ /* 0x000fe400078e0207 */
[----:B------:R-:W-:-:S04]  /*35a0*/  IMAD.HI.U32 R6, R22, R21, RZ ;  /* 0x0000001516067227 */ /* 0x000fc800078e00ff */
[----:B------:R-:W-:-:S04]  /*35b0*/  IMAD.MOV R6, RZ, RZ, -R6 ;  /* 0x000000ffff067224 */ /* 0x000fc800078e0a06 */
[----:B------:R-:W-:Y:S01]  /*35c0*/  IMAD R21, R0, R6, R21 ;  /* 0x0000000600157224 */ /* 0x000fe200078e0215 */
[----:B------:R-:W-:-:S04]  /*35d0*/  ISETP.GE.U32.AND P1, PT, R7, R0, PT ;  /* 0x000000000700720c */ /* 0x000fc80003f26070 */
[----:B------:R-:W-:-:S09]  /*35e0*/  ISETP.GE.U32.AND P2, PT, R21, R0, PT ;  /* 0x000000001500720c */ /* 0x000fd20003f46070 */
[----:B------:R-:W-:-:S04]  /*35f0*/  @P1 IMAD.IADD R7, R7, 0x1, -R0 ;  /* 0x0000000107071824 */ /* 0x000fc800078e0a00 */
[----:B------:R-:W-:Y:S01]  /*3600*/  @P2 IMAD.IADD R21, R21, 0x1, -R0 ;  /* 0x0000000115152824 */ /* 0x000fe200078e0a00 */
[----:B------:R-:W-:-:S04]  /*3610*/  ISETP.GE.U32.AND P1, PT, R7, R0, PT ;  /* 0x000000000700720c */ /* 0x000fc80003f26070 */
[----:B------:R-:W-:-:S09]  /*3620*/  ISETP.GE.U32.AND P2, PT, R21, R0, PT ;  /* 0x000000001500720c */ /* 0x000fd20003f46070 */
[----:B------:R-:W-:-:S04]  /*3630*/  @P1 IMAD.IADD R7, R7, 0x1, -R0 ;  /* 0x0000000107071824 */ /* 0x000fc800078e0a00 */
[----:B------:R-:W-:Y:S01]  /*3640*/  @P2 IMAD.IADD R21, R21, 0x1, -R0 ;  /* 0x0000000115152824 */ /* 0x000fe200078e0a00 */
[----:B------:R-:W-:-:S04]  /*3650*/  SEL R7, R12, R7, !P0 ;  /* 0x000000070c077207 */ /* 0x000fc80004000000 */
[----:B------:R-:W-:-:S05]  /*3660*/  SEL R21, R12, R21, !P0 ;  /* 0x000000150c157207 */ /* 0x000fca0004000000 */
[CC--:B------:R-:W-:Y:S02]  /*3670*/  IMAD R6, R13.reuse, R0.reuse, R21 ;  /* 0x000000000d067224 */ /* 0x0c0fe400078e0215 */
[----:B------:R-:W-:Y:S02]  /*3680*/  IMAD R21, R13, R0, R7 ;  /* 0x000000000d157224 */ /* 0x000fe400078e0207 */
[----:B------:R-:W-:-:S04]  /*3690*/  IMAD.WIDE R6, R6, 0x4, R14 ;  /* 0x0000000406067825 */ /* 0x000fc800078e020e */
[----:B------:R-:W-:Y:S01]  /*36a0*/  IMAD.WIDE R20, R21, 0x4, R14 ;  /* 0x0000000415147825 */ /* 0x000fe200078e020e */
[----:B---3--:R-:W-:Y:S04]  /*36b0*/  STG.E desc[UR6][R18.64], R26 ;  /* 0x0000001a12007986 */ /* 0x008fe8000c101906 */
[----:B--2---:R0:W-:Y:S04]  /*36c0*/  STG.E desc[UR6][R16.64], R29 ;  /* 0x0000001d10007986 */ /* 0x0041e8000c101906 */
[----:B------:R-:W2:Y:S04]  /*36d0*/  LDG.E R28, desc[UR6][R6.64] ;  /* 0x00000006061c7981 */ /* 0x000ea8000c1e1900 */
[----:B------:R-:W3:Y:S01]  /*36e0*/  LDG.E R24, desc[UR6][R20.64] ;  /* 0x0000000614187981 */ /* 0x000ee2000c1e1900 */
[----:B0-----:R-:W-:-:S04]  /*36f0*/  SHF.R.U32.HI R16, RZ, 0x2, R3 ;  /* 0x00000002ff107819 */ /* 0x001fc80000011603 */
[----:B------:R-:W-:Y:S01]  /*3700*/  LOP3.LUT R3, R16, R3, RZ, 0x3c, !PT ;  /* 0x0000000310037212 */ /* 0x000fe200078e3cff */
[----:B------:R-:W-:-:S04]  /*3710*/  IMAD.SHL.U32 R16, R5, 0x10, RZ ;  /* 0x0000001005107824 */ /* 0x000fc800078e00ff */
[----:B------:R-:W-:Y:S01]  /*3720*/  IMAD.SHL.U32 R17, R3, 0x2, RZ ;  /* 0x0000000203117824 */ /* 0x000fe200078e00ff */
[----:B------:R-:W-:-:S04]  /*3730*/  SHF.R.U32.HI R26, RZ, 0x2, R25 ;  /* 0x00000002ff1a7819 */ /* 0x000fc80000011619 */
[----:B------:R-:W-:Y:S02]  /*3740*/  LOP3.LUT R18, R3, R17, R16, 0x96, !PT ;  /* 0x0000001103127212 */ /* 0x000fe400078e9610 */
[----:B------:R-:W-:Y:S02]  /*3750*/  LOP3.LUT R26, R26, R25, RZ, 0x3c, !PT ;  /* 0x000000191a1a7212 */ /* 0x000fe400078e3cff */
[----:B------:R-:W-:-:S03]  /*3760*/  LOP3.LUT R29, R18, R5, RZ, 0x3c, !PT ;  /* 0x00000005121d7212 */ /* 0x000fc600078e3cff */
[----:B------:R-:W-:Y:S02]  /*3770*/  IMAD.SHL.U32 R16, R26, 0x2, RZ ;  /* 0x000000021a107824 */ /* 0x000fe400078e00ff */
[----:B------:R-:W-:Y:S01]  /*3780*/  IMAD.SHL.U32 R17, R29, 0x10, RZ ;  /* 0x000000101d117824 */ /* 0x000fe200078e00ff */
[----:B------:R-:W-:-:S04]  /*3790*/  IADD3 R3, PT, PT, R4, 0x587c5, R29 ;  /* 0x000587c504037810 */ /* 0x000fc80007ffe01d */
[----:B------:R-:W-:Y:S01]  /*37a0*/  LOP3.LUT R16, R26, R16, R17, 0x96, !PT ;  /* 0x000000101a107212 */ /* 0x000fe200078e9611 */
[----:B------:R-:W-:-:S03]  /*37b0*/  IMAD.HI.U32 R17, R22, R3, RZ ;  /* 0x0000000316117227 */ /* 0x000fc600078e00ff */
[----:B------:R-:W-:Y:S01]  /*37c0*/  LOP3.LUT R25, R16, R29, RZ, 0x3c, !PT ;  /* 0x0000001d10197212 */ /* 0x000fe200078e3cff */
[----:B------:R-:W-:-:S03]  /*37d0*/  IMAD.MOV R16, RZ, RZ, -R17 ;  /* 0x000000ffff107224 */ /* 0x000fc600078e0a11 */
[----:B------:R-:W-:Y:S01]  /*37e0*/  IADD3 R17, PT, PT, R4, 0xb0f8a, R25 ;  /* 0x000b0f8a04117810 */ /* 0x000fe20007ffe019 */
[----:B------:R-:W-:-:S04]  /*37f0*/  IMAD R3, R0, R16, R3 ;  /* 0x0000001000037224 */ /* 0x000fc800078e0203 */
        /* <DEDUP_REMOVED lines=12> */
[----:B------:R-:W-:Y:S01]  /*38c0*/  SEL R17, R12, R17, !P0 ;  /* 0x000000110c117207 */ /* 0x000fe20004000000 */
[----:B------:R-:W-:-:S04]  /*38d0*/  IMAD R3, R13, R0, R3 ;  /* 0x000000000d037224 */ /* 0x000fc800078e0203 */
[----:B------:R-:W-:-:S04]  /*38e0*/  IMAD R17, R13, R0, R17 ;  /* 0x000000000d117224 */ /* 0x000fc800078e0211 */
[----:B------:R-:W-:-:S04]  /*38f0*/  IMAD.WIDE R18, R17, 0x4, R14 ;  /* 0x0000000411127825 */ /* 0x000fc800078e020e */
[----:B------:R-:W-:Y:S01]  /*3900*/  IMAD.WIDE R16, R3, 0x4, R14 ;  /* 0x0000000403107825 */ /* 0x000fe200078e020e */
[----:B--2---:R0:W-:Y:S04]  /*3910*/  STG.E desc[UR6][R20.64], R28 ;  /* 0x0000001c14007986 */ /* 0x0041e8000c101906 */
[----:B---3--:R1:W-:Y:S04]  /*3920*/  STG.E desc[UR6][R6.64], R24 ;  /* 0x0000001806007986 */ /* 0x0083e8000c101906 */
[----:B------:R-:W2:Y:S04]  /*3930*/  LDG.E R26, desc[UR6][R16.64] ;  /* 0x00000006101a7981 */ /* 0x000ea8000c1e1900 */
[----:B0-----:R-:W3:Y:S01]  /*3940*/  LDG.E R28, desc[UR6][R18.64] ;  /* 0x00000006121c7981 */ /* 0x001ee2000c1e1900 */
[----:B------:R-:W-:-:S04]  /*3950*/  SHF.R.U32.HI R3, RZ, 0x2, R27 ;  /* 0x00000002ff037819 */ /* 0x000fc8000001161b */
[----:B------:R-:W-:Y:S01]  /*3960*/  LOP3.LUT R3, R3, R27, RZ, 0x3c, !PT ;  /* 0x0000001b03037212 */ /* 0x000fe200078e3cff */
[----:B------:R-:W-:-:S04]  /*3970*/  IMAD.SHL.U32 R27, R25, 0x10, RZ ;  /* 0x00000010191b7824 */ /* 0x000fc800078e00ff */
[----:B-1----:R-:W-:-:S05]  /*3980*/  IMAD.SHL.U32 R6, R3, 0x2, RZ ;  /* 0x0000000203067824 */ /* 0x002fca00078e00ff */
[----:B------:R-:W-:Y:S02]  /*3990*/  LOP3.LUT R27, R3, R6, R27, 0x96, !PT ;  /* 0x00000006031b7212 */ /* 0x000fe400078e961b */
[----:B------:R-:W-:-:S04]  /*39a0*/  SHF.R.U32.HI R3, RZ, 0x2, R2 ;  /* 0x00000002ff037819 */ /* 0x000fc80000011602 */
        /* <DEDUP_REMOVED lines=28> */
[----:B---3--:R0:W-:Y:S04]  /*3b70*/  STG.E desc[UR6][R16.64], R28 ;  /* 0x0000001c10007986 */ /* 0x0081e8000c101906 */
[----:B--2---:R0:W-:Y:S04]  /*3b80*/  STG.E desc[UR6][R18.64], R26 ;  /* 0x0000001a12007986 */ /* 0x0041e8000c101906 */
[----:B------:R-:W2:Y:S04]  /*3b90*/  LDG.E R24, desc[UR6][R20.64] ;  /* 0x0000000614187981 */ /* 0x000ea8000c1e1900 */
[----:B------:R-:W3:Y:S01]  /*3ba0*/  LDG.E R27, desc[UR6][R14.64] ;  /* 0x000000060e1b7981 */ /* 0x000ee2000c1e1900 */
[----:B------:R-:W-:-:S05]  /*3bb0*/  VIADD R23, R23, 0x4 ;  /* 0x0000000417177836 */ /* 0x000fca0000000000 */
[----:B------:R-:W-:Y:S01]  /*3bc0*/  ISETP.NE.AND P1, PT, R23, RZ, PT ;  /* 0x000000ff1700720c */ /* 0x000fe20003f25270 */
[----:B------:R-:W-:Y:S02]  /*3bd0*/  IMAD.MOV.U32 R6, RZ, RZ, R29 ;  /* 0x000000ffff067224 */ /* 0x000fe400078e001d */
[----:B------:R-:W-:Y:S02]  /*3be0*/  IMAD.MOV.U32 R7, RZ, RZ, R25 ;  /* 0x000000ffff077224 */ /* 0x000fe400078e0019 */
[----:B------:R-:W-:Y:S01]  /*3bf0*/  VIADD R4, R4, 0x2c3e28 ;  /* 0x002c3e2804047836 */ /* 0x000fe20000000000 */
[----:B--2---:R0:W-:Y:S04]  /*3c00*/  STG.E desc[UR6][R14.64], R24 ;  /* 0x000000180e007986 */ /* 0x0041e8000c101906 */
[----:B---3--:R0:W-:Y:S03]  /*3c10*/  STG.E desc[UR6][R20.64], R27 ;  /* 0x0000001b14007986 */ /* 0x0081e6000c101906 */
[----:B------:R-:W-:Y:S05]  /*3c20*/  @P1 BRA `(.L_x_18) ;  /* 0xfffffff400841947 */ /* 0x000fea000383ffff */
[----:B------:R-:W-:-:S07]  /*3c30*/  VIADD R4, R4, 0xffe9e0ec ;  /* 0xffe9e0ec04047836 */ /* 0x000fce0000000000 */
.L_x_17:
[----:B------:R-:W-:-:S13]  /*3c40*/  ISETP.NE.AND P0, PT, R10, RZ, PT ;  /* 0x000000ff0a00720c */ /* 0x000fda0003f05270 */
[----:B------:R-:W-:Y:S05]  /*3c50*/  @!P0 BRA `(.L_x_19) ;  /* 0x0000000800788947 */ /* 0x000fea0003800000 */
[----:B------:R-:W-:Y:S01]  /*3c60*/  ISETP.NE.AND P1, PT, R10, 0x1, PT ;  /* 0x000000010a00780c */ /* 0x000fe20003f25270 */
[----:B------:R-:W-:Y:S01]  /*3c70*/  IMAD.MOV.U32 R12, RZ, RZ, R5 ;  /* 0x000000ffff0c7224 */ /* 0x000fe200078e0005 */
[----:B------:R-:W-:Y:S01]  /*3c80*/  LOP3.LUT P0, RZ, R8, 0x1, RZ, 0xc0, !PT ;  /* 0x0000000108ff7812 */ /* 0x000fe2000780c0ff */
[----:B------:R-:W-:Y:S02]  /*3c90*/  IMAD.MOV.U32 R25, RZ, RZ, R6 ;  /* 0x000000ffff197224 */ /* 0x000fe400078e0006 */
[----:B------:R-:W-:Y:S02]  /*3ca0*/  IMAD.MOV.U32 R0, RZ, RZ, R7 ;  /* 0x000000ffff007224 */ /* 0x000fe400078e0007 */
[----:B------:R-:W-:Y:S02]  /*3cb0*/  IMAD.MOV.U32 R8, RZ, RZ, R2 ;  /* 0x000000ffff087224 */ /* 0x000fe400078e0002 */
[----:B-123--:R-:W-:-:S04]  /*3cc0*/  IMAD.MOV.U32 R5, RZ, RZ, R3 ;  /* 0x000000ffff057224 */ /* 0x00efc800078e0003 */
[----:B------:R-:W-:Y:S05]  /*3cd0*/  @!P1 BRA `(.L_x_20) ;  /* 0x0000000400789947 */ /* 0x000fea0003800000 */
[----:B------:R-:W1:Y:S01]  /*3ce0*/  LDCU UR4, c[0x0][0x380] ;  /* 0x00007000ff0477ac */ /* 0x000e620008000800 */
[----:B0-----:R-:W-:Y:S01]  /*3cf0*/  SHF.R.U32.HI R15, RZ, 0x2, R12 ;  /* 0x00000002ff0f7819 */ /* 0x001fe2000001160c */
[----:B------:R-:W-:-:S03]  /*3d00*/  IMAD.SHL.U32 R2, R3, 0x10, RZ ;  /* 0x0000001003027824 */ /* 0x000fc600078e00ff */
[----:B------:R-:W-:Y:S02]  /*3d10*/  LOP3.LUT R15, R15, R12, RZ, 0x3c, !PT ;  /* 0x0000000c0f0f7212 */ /* 0x000fe400078e3cff */
[----:B------:R-:W-:-:S03]  /*3d20*/  SHF.R.U32.HI R12, RZ, 0x2, R25 ;  /* 0x00000002ff0c7819 */ /* 0x000fc60000011619 */
[----:B------:R-:W-:Y:S01]  /*3d30*/  IMAD.SHL.U32 R6, R15, 0x2, RZ ;  /* 0x000000020f067824 */ /* 0x000fe200078e00ff */
[----:B------:R-:W-:-:S04]  /*3d40*/  LOP3.LUT R12, R12, R25, RZ, 0x3c, !PT ;  /* 0x000000190c0c7212 */ /* 0x000fc800078e3cff */
[----:B------:R-:W-:Y:S01]  /*3d50*/  LOP3.LUT R2, R15, R6, R2, 0x96, !PT ;  /* 0x000000060f027212 */ /* 0x000fe200078e9602 */
[----:B-1----:R-:W0:Y:S03]  /*3d60*/  I2F.U32.RP R14, UR4 ;  /* 0x00000004000e7d06 */ /* 0x002e260008209000 */
[----:B------:R-:W-:Y:S01]  /*3d70*/  LOP3.LUT R25, R2, R3, RZ, 0x3c, !PT ;  /* 0x0000000302197212 */ /* 0x000fe200078e3cff */
[----:B------:R-:W-:-:S04]  /*3d80*/  IMAD.SHL.U32 R2, R12, 0x2, RZ ;  /* 0x000000020c027824 */ /* 0x000fc800078e00ff */
[----:B------:R-:W-:-:S05]  /*3d90*/  IMAD.SHL.U32 R3, R25, 0x10, RZ ;  /* 0x0000001019037824 */ /* 0x000fca00078e00ff */
[----:B------:R-:W-:Y:S01]  /*3da0*/  LOP3.LUT R2, R12, R2, R3, 0x96, !PT ;  /* 0x000000020c027212 */ /* 0x000fe200078e9603 */
[----:B0-----:R-:W0:Y:S03]  /*3db0*/  MUFU.RCP R14, R14 ;  /* 0x0000000e000e7308 */ /* 0x001e260000001000 */
[----:B------:R-:W-:Y:S01]  /*3dc0*/  LOP3.LUT R23, R2, R25, RZ, 0x3c, !PT ;  /* 0x0000001902177212 */ /* 0x000fe200078e3cff */
[----:B0-----:R-:W-:-:S06]  /*3dd0*/  VIADD R7, R14, 0xffffffe ;  /* 0x0ffffffe0e077836 */ /* 0x001fcc0000000000 */
[----:B------:R-:W0:Y:S02]  /*3de0*/  F2I.FTZ.U32.TRUNC.NTZ R7, R7 ;  /* 0x0000000700077305 */ /* 0x000e24000021f000 */
[----:B0-----:R-:W-:-:S04]  /*3df0*/  IMAD.MOV R6, RZ, RZ, -R7 ;  /* 0x000000ffff067224 */ /* 0x001fc800078e0a07 */
[----:B------:R-:W-:Y:S02]  /*3e00*/  IMAD R3, R6, UR4, RZ ;  /* 0x0000000406037c24 */ /* 0x000fe4000f8e02ff */
[----:B------:R-:W-:-:S04]  /*3e10*/  IMAD.MOV.U32 R6, RZ, RZ, RZ ;  /* 0x000000ffff067224 */ /* 0x000fc800078e00ff */
[----:B------:R-:W-:Y:S01]  /*3e20*/  IMAD.HI.U32 R2, R7, R3, R6 ;  /* 0x0000000307027227 */ /* 0x000fe200078e0006 */
[C---:B------:R-:W-:Y:S02]  /*3e30*/  IADD3 R7, PT, PT, R4.reuse, 0xb0f8a, R23 ;  /* 0x000b0f8a04077810 */ /* 0x040fe40007ffe017 */
[----:B------:R-:W-:-:S03]  /*3e40*/  IADD3 R3, PT, PT, R4, 0x587c5, R25 ;  /* 0x000587c504037810 */ /* 0x000fc60007ffe019 */
[----:B------:R-:W-:-:S04]  /*3e50*/  IMAD.HI.U32 R12, R2, R7, RZ ;  /* 0x00000007020c7227 */ /* 0x000fc800078e00ff */
[----:B------:R-:W-:-:S04]  /*3e60*/  IMAD.HI.U32 R6, R2, R3, RZ ;  /* 0x0000000302067227 */ /* 0x000fc800078e00ff */
[----:B------:R-:W-:Y:S02]  /*3e70*/  IMAD.MOV R12, RZ, RZ, -R12 ;  /* 0x000000ffff0c7224 */ /* 0x000fe400078e0a0c */
[----:B------:R-:W-:Y:S02]  /*3e80*/  IMAD.MOV R6, RZ, RZ, -R6 ;  /* 0x000000ffff067224 */ /* 0x000fe400078e0a06 */
[----:B------:R-:W-:Y:S01]  /*3e90*/  IMAD R15, R12, UR4, R7 ;  /* 0x000000040c0f7c24 */ /* 0x000fe2000f8e0207 */
[----:B------:R-:W-:Y:S01]  /*3ea0*/  LOP3.LUT R12, RZ, UR4, RZ, 0x33, !PT ;  /* 0x00000004ff0c7c12 */ /* 0x000fe2000f8e33ff */
[----:B------:R-:W-:Y:S02]  /*3eb0*/  IMAD R3, R6, UR4, R3 ;  /* 0x0000000406037c24 */ /* 0x000fe4000f8e0203 */
[----:B------:R-:W0:Y:S01]  /*3ec0*/  LDC.64 R6, c[0x0][0x388] ;  /* 0x0000e200ff067b82 */ /* 0x000e220000000a00 */
[----:B------:R-:W-:Y:S02]  /*3ed0*/  ISETP.GE.U32.AND P2, PT, R15, UR4, PT ;  /* 0x000000040f007c0c */ /* 0x000fe4000bf46070 */
[----:B------:R-:W-:-:S11]  /*3ee0*/  ISETP.GE.U32.AND P1, PT, R3, UR4, PT ;  /* 0x0000000403007c0c */ /* 0x000fd6000bf26070 */
[----:B------:R-:W-:Y:S02]  /*3ef0*/  @P2 VIADD R15, R15, -UR4 ;  /* 0x800000040f0f2c36 */ /* 0x000fe40008000000 */
[----:B------:R-:W-:Y:S01]  /*3f00*/  @P1 VIADD R3, R3, -UR4 ;  /* 0x8000000403031c36 */ /* 0x000fe20008000000 */
[----:B------:R-:W-:Y:S02]  /*3f10*/  ISETP.NE.U32.AND P1, PT, RZ, UR4, PT ;  /* 0x00000004ff007c0c */ /* 0x000fe4000bf25070 */
[----:B------:R-:W-:Y:S02]  /*3f20*/  ISETP.GE.U32.AND P3, PT, R15, UR4, PT ;  /* 0x000000040f007c0c */ /* 0x000fe4000bf66070 */
[----:B------:R-:W-:-:S11]  /*3f30*/  ISETP.GE.U32.AND P2, PT, R3, UR4, PT ;  /* 0x0000000403007c0c */ /* 0x000fd6000bf46070 */
[----:B------:R-:W-:Y:S02]  /*3f40*/  @P3 VIADD R15, R15, -UR4 ;  /* 0x800000040f0f3c36 */ /* 0x000fe40008000000 */
[----:B------:R-:W-:-:S03]  /*3f50*/  @P2 VIADD R3, R3, -UR4 ;  /* 0x8000000403032c36 */ /* 0x000fc60008000000 */
[C---:B------:R-:W-:Y:S02]  /*3f60*/  SEL R16, R12.reuse, R15, !P1 ;  /* 0x0000000f0c107207 */ /* 0x040fe40004800000 */
[----:B------:R-:W-:-:S03]  /*3f70*/  SEL R14, R12, R3, !P1 ;  /* 0x000000030c0e7207 */ /* 0x000fc60004800000 */
[C---:B------:R-:W-:Y:S02]  /*3f80*/  IMAD R15, R13.reuse, UR4, R16 ;  /* 0x000000040d0f7c24 */ /* 0x040fe4000f8e0210 */
[----:B------:R-:W-:Y:S02]  /*3f90*/  IMAD R17, R13, UR4, R14 ;  /* 0x000000040d117c24 */ /* 0x000fe4000f8e020e */
[----:B0-----:R-:W-:-:S04]  /*3fa0*/  IMAD.WIDE R14, R15, 0x4, R6 ;  /* 0x000000040f0e7825 */ /* 0x001fc800078e0206 */
[----:B------:R-:W-:Y:S01]  /*3fb0*/  IMAD.WIDE R16, R17, 0x4, R6 ;  /* 0x0000000411107825 */ /* 0x000fe200078e0206 */
[----:B------:R-:W2:Y:S04]  /*3fc0*/  LDG.E R29, desc[UR6][R14.64] ;  /* 0x000000060e1d7981 */ /* 0x000ea8000c1e1900 */
[----:B------:R-:W3:Y:S01]  /*3fd0*/  LDG.E R27, desc[UR6][R16.64] ;  /* 0x00000006101b7981 */ /* 0x000ee2000c1e1900 */
[----:B------:R-:W-:Y:S02]  /*3fe0*/  SHF.R.U32.HI R3, RZ, 0x2, R0 ;  /* 0x00000002ff037819 */ /* 0x000fe40000011600 */
[----:B------:R-:W-:Y:S02]  /*3ff0*/  SHF.R.U32.HI R19, RZ, 0x2, R8 ;  /* 0x00000002ff137819 */ /* 0x000fe40000011608 */
[----:B------:R-:W-:Y:S01]  /*4000*/  LOP3.LUT R3, R3, R0, RZ, 0x3c, !PT ;  /* 0x0000000003037212 */ /* 0x000fe200078e3cff */
[----:B------:R-:W-:Y:S01]  /*4010*/  IMAD.SHL.U32 R0, R23, 0x10, RZ ;  /* 0x0000001017007824 */ /* 0x000fe200078e00ff */
[----:B------:R-:W-:-:S03]  /*4020*/  LOP3.LUT R19, R19, R8, RZ, 0x3c, !PT ;  /* 0x0000000813137212 */ /* 0x000fc600078e3cff */
[----:B------:R-:W-:-:S05]  /*4030*/  IMAD.SHL.U32 R18, R3, 0x2, RZ ;  /* 0x0000000203127824 */ /* 0x000fca00078e00ff */
[----:B------:R-:W-:Y:S01]  /*4040*/  LOP3.LUT R0, R3, R18, R0, 0x96, !PT ;  /* 0x0000001203007212 */ /* 0x000fe200078e9600 */
[----:B------:R-:W-:-:S03]  /*4050*/  IMAD.SHL.U32 R3, R19, 0x2, RZ ;  /* 0x0000000213037824 */ /* 0x000fc600078e00ff */
[----:B------:R-:W-:-:S05]  /*4060*/  LOP3.LUT R8, R0, R23, RZ, 0x3c, !PT ;  /* 0x0000001700087212 */ /* 0x000fca00078e3cff */
[----:B------:R-:W-:-:S05]  /*4070*/  IMAD.SHL.U32 R0, R8, 0x10, RZ ;  /* 0x0000001008007824 */ /* 0x000fca00078e00ff */
[----:B------:R-:W-:Y:S02]  /*4080*/  LOP3.LUT R3, R19, R3, R0, 0x96, !PT ;  /* 0x0000000313037212 */ /* 0x000fe400078e9600 */
[C---:B------:R-:W-:Y:S01]  /*4090*/  IADD3 R19, PT, PT, R4.reuse, 0x10974f, R8 ;  /* 0x0010974f04137810 */ /* 0x040fe20007ffe008 */
[----:B------:R-:W-:Y:S01]  /*40a0*/  VIADD R4, R4, 0x161f14 ;  /* 0x00161f1404047836 */ /* 0x000fe20000000000 */
[----:B------:R-:W-:-:S05]  /*40b0*/  LOP3.LUT R3, R3, R8, RZ, 0x3c, !PT ;  /* 0x0000000803037212 */ /* 0x000fca00078e3cff */
[----:B------:R-:W-:-:S04]  /*40c0*/  IMAD.IADD R21, R4, 0x1, R3 ;  /* 0x0000000104157824 */ /* 0x000fc800078e0203 */
[----:B------:R-:W-:-:S04]  /*40d0*/  IMAD.HI.U32 R0, R2, R21, RZ ;  /* 0x0000001502007227 */ /* 0x000fc800078e00ff */
[----:B------:R-:W-:-:S04]  /*40e0*/  IMAD.HI.U32 R2, R2, R19, RZ ;  /* 0x0000001302027227 */ /* 0x000fc800078e00ff */
[----:B------:R-:W-:Y:S02]  /*40f0*/  IMAD.MOV R0, RZ, RZ, -R0 ;  /* 0x000000ffff007224 */ /* 0x000fe400078e0a00 */
[----:B------:R-:W-:Y:S02]  /*4100*/  IMAD.MOV R2, RZ, RZ, -R2 ;  /* 0x000000ffff027224 */ /* 0x000fe400078e0a02 */
[----:B------:R-:W-:Y:S02]  /*4110*/  IMAD R21, R0, UR4, R21 ;  /* 0x0000000400157c24 */ /* 0x000fe4000f8e0215 */
[----:B------:R-:W-:-:S03]  /*4120*/  IMAD R19, R2, UR4, R19 ;  /* 0x0000000402137c24 */ /* 0x000fc6000f8e0213 */
[----:B------:R-:W-:Y:S02]  /*4130*/  ISETP.GE.U32.AND P3, PT, R21, UR4, PT ;  /* 0x0000000415007c0c */ /* 0x000fe4000bf66070 */
[----:B------:R-:W-:-:S11]  /*4140*/  ISETP.GE.U32.AND P2, PT, R19, UR4, PT ;  /* 0x0000000413007c0c */ /* 0x000fd6000bf46070 */
[----:B------:R-:W-:Y:S02]  /*4150*/  @P3 VIADD R21, R21, -UR4 ;  /* 0x8000000415153c36 */ /* 0x000fe40008000000 */
[----:B------:R-:W-:-:S03]  /*4160*/  @P2 VIADD R19, R19, -UR4 ;  /* 0x8000000413132c36 */ /* 0x000fc60008000000 */
        /* <DEDUP_REMOVED lines=8> */
[----:B------:R-:W-:-:S04]  /*41f0*/  IMAD.WIDE R18, R19, 0x4, R6 ;  /* 0x0000000413127825 */ /* 0x000fc800078e0206 */
[----:B------:R-:W-:Y:S01]  /*4200*/  IMAD.WIDE R20, R21, 0x4, R6 ;  /* 0x0000000415147825 */ /* 0x000fe200078e0206 */
[----:B--2---:R1:W-:Y:S04]  /*4210*/  STG.E desc[UR6][R16.64], R29 ;  /* 0x0000001d10007986 */ /* 0x0043e8000c101906 */
[----:B---3--:R1:W-:Y:S04]  /*4220*/  STG.E desc[UR6][R14.64], R27 ;  /* 0x0000001b0e007986 */ /* 0x0083e8000c101906 */
[----:B------:R-:W2:Y:S04]  /*4230*/  LDG.E R24, desc[UR6][R18.64] ;  /* 0x0000000612187981 */ /* 0x000ea8000c1e1900 */
[----:B------:R-:W3:Y:S01]  /*4240*/  LDG.E R22, desc[UR6][R20.64] ;  /* 0x0000000614167981 */ /* 0x000ee2000c1e1900 */
[----:B------:R-:W-:-:S02]  /*4250*/  IMAD.MOV.U32 R12, RZ, RZ, R5 ;  /* 0x000000ffff0c7224 */ /* 0x000fc400078e0005 */
[----:B------:R-:W-:Y:S02]  /*4260*/  IMAD.MOV.U32 R6, RZ, RZ, R25 ;  /* 0x000000ffff067224 */ /* 0x000fe400078e0019 */
[--C-:B------:R-:W-:Y:S02]  /*4270*/  IMAD.MOV.U32 R0, RZ, RZ, R23.reuse ;  /* 0x000000ffff007224 */ /* 0x100fe400078e0017 */
[----:B------:R-:W-:Y:S02]  /*4280*/  IMAD.MOV.U32 R7, RZ, RZ, R23 ;  /* 0x000000ffff077224 */ /* 0x000fe400078e0017 */
[----:B------:R-:W-:Y:S01]  /*4290*/  IMAD.MOV.U32 R2, RZ, RZ, R8 ;  /* 0x000000ffff027224 */ /* 0x000fe200078e0008 */
[----:B--2---:R1:W-:Y:S04]  /*42a0*/  STG.E desc[UR6][R20.64], R24 ;  /* 0x0000001814007986 */ /* 0x0043e8000c101906 */
[----:B---3--:R1:W-:Y:S02]  /*42b0*/  STG.E desc[UR6][R18.64], R22 ;  /* 0x0000001612007986 */ /* 0x0083e4000c101906 */
.L_x_20:
[----:B------:R-:W-:Y:S05]  /*42c0*/  @!P0 BRA `(.L_x_19) ;  /* 0x0000000000dc8947 */ /* 0x000fea0003800000 */
[----:B------:R-:W0:Y:S01]  /*42d0*/  LDCU UR4, c[0x0][0x380] ;  /* 0x00007000ff0477ac */ /* 0x000e220008000800 */
[----:B------:R-:W-:Y:S01]  /*42e0*/  SHF.R.U32.HI R5, RZ, 0x2, R12 ;  /* 0x00000002ff057819 */ /* 0x000fe2000001160c */
[----:B------:R-:W-:-:S03]  /*42f0*/  IMAD.SHL.U32 R2, R3, 0x10, RZ ;  /* 0x0000001003027824 */ /* 0x000fc600078e00ff */
[----:B------:R-:W-:Y:S02]  /*4300*/  LOP3.LUT R5, R5, R12, RZ, 0x3c, !PT ;  /* 0x0000000c05057212 */ /* 0x000fe400078e3cff */
[----:B------:R-:W-:-:S03]  /*4310*/  SHF.R.U32.HI R12, RZ, 0x2, R25 ;  /* 0x00000002ff0c7819 */ /* 0x000fc60000011619 */
[----:B------:R-:W-:Y:S01]  /*4320*/  IMAD.SHL.U32 R6, R5, 0x2, RZ ;  /* 0x0000000205067824 */ /* 0x000fe200078e00ff */
[----:B------:R-:W-:-:S04]  /*4330*/  LOP3.LUT R12, R12, R25, RZ, 0x3c, !PT ;  /* 0x000000190c0c7212 */ /* 0x000fc800078e3cff */
[----:B------:R-:W-:Y:S01]  /*4340*/  LOP3.LUT R2, R5, R6, R2, 0x96, !PT ;  /* 0x0000000605027212 */ /* 0x000fe200078e9602 */
[----:B------:R-:W-:Y:S01]  /*4350*/  IMAD.SHL.U32 R6, R12, 0x2, RZ ;  /* 0x000000020c067824 */ /* 0x000fe200078e00ff */
[----:B01----:R-:W0:Y:S02]  /*4360*/  I2F.U32.RP R14, UR4 ;  /* 0x00000004000e7d06 */ /* 0x003e240008209000 */
[----:B------:R-:W-:Y:S02]  /*4370*/  LOP3.LUT R2, R2, R3, RZ, 0x3c, !PT ;  /* 0x0000000302027212 */ /* 0x000fe400078e3cff */
[----:B------:R-:W-:Y:S02]  /*4380*/  ISETP.NE.U32.AND P2, PT, RZ, UR4, PT ;  /* 0x00000004ff007c0c */ /* 0x000fe4000bf45070 */
[----:B------:R-:W-:Y:S01]  /*4390*/  LOP3.LUT R16, RZ, UR4, RZ, 0x33, !PT ;  /* 0x00000004ff107c12 */ /* 0x000fe2000f8e33ff */
[----:B------:R-:W-:-:S05]  /*43a0*/  IMAD.SHL.U32 R5, R2, 0x10, RZ ;  /* 0x0000001002057824 */ /* 0x000fca00078e00ff */
[----:B------:R-:W-:Y:S01]  /*43b0*/  LOP3.LUT R15, R12, R6, R5, 0x96, !PT ;  /* 0x000000060c0f7212 */ /* 0x000fe200078e9605 */
[----:B------:R-:W-:Y:S01]  /*43c0*/  IMAD.MOV.U32 R6, RZ, RZ, RZ ;  /* 0x000000ffff067224 */ /* 0x000fe200078e00ff */
[C---:B------:R-:W-:Y:S01]  /*43d0*/  IADD3 R5, PT, PT, R4.reuse, 0x587c5, R2 ;  /* 0x000587c504057810 */ /* 0x040fe20007ffe002 */
[----:B------:R-:W-:Y:S01]  /*43e0*/  VIADD R4, R4, 0xb0f8a ;  /* 0x000b0f8a04047836 */ /* 0x000fe20000000000 */
[----:B0-----:R-:W0:Y:S01]  /*43f0*/  MUFU.RCP R14, R14 ;  /* 0x0000000e000e7308 */ /* 0x001e220000001000 */
[----:B------:R-:W-:Y:S01]  /*4400*/  LOP3.LUT R15, R15, R2, RZ, 0x3c, !PT ;  /* 0x000000020f0f7212 */ /* 0x000fe200078e3cff */
[----:B0-----:R-:W-:-:S06]  /*4410*/  VIADD R7, R14, 0xffffffe ;  /* 0x0ffffffe0e077836 */ /* 0x001fcc0000000000 */
[----:B------:R-:W0:Y:S02]  /*4420*/  F2I.FTZ.U32.TRUNC.NTZ R7, R7 ;  /* 0x0000000700077305 */ /* 0x000e24000021f000 */
[----:B0-----:R-:W-:-:S04]  /*4430*/  IMAD.MOV R17, RZ, RZ, -R7 ;  /* 0x000000ffff117224 */ /* 0x001fc800078e0a07 */
[----:B------:R-:W-:-:S04]  /*4440*/  IMAD R17, R17, UR4, RZ ;  /* 0x0000000411117c24 */ /* 0x000fc8000f8e02ff */
[----:B------:R-:W-:-:S04]  /*4450*/  IMAD.HI.U32 R6, R7, R17, R6 ;  /* 0x0000001107067227 */ /* 0x000fc800078e0006 */
[----:B------:R-:W-:-:S04]  /*4460*/  IMAD.IADD R7, R15, 0x1, R4 ;  /* 0x000000010f077824 */ /* 0x000fc800078e0204 */
[----:B------:R-:W-:-:S04]  /*4470*/  IMAD.HI.U32 R12, R6, R7, RZ ;  /* 0x00000007060c7227 */ /* 0x000fc800078e00ff */
[----:B------:R-:W-:-:S04]  /*4480*/  IMAD.HI.U32 R6, R6, R5, RZ ;  /* 0x0000000506067227 */ /* 0x000fc800078e00ff */
[----:B------:R-:W-:Y:S02]  /*4490*/  IMAD.MOV R12, RZ, RZ, -R12 ;  /* 0x000000ffff0c7224 */ /* 0x000fe400078e0a0c */
[----:B------:R-:W-:Y:S02]  /*44a0*/  IMAD.MOV R6, RZ, RZ, -R6 ;  /* 0x000000ffff067224 */ /* 0x000fe400078e0a06 */
[----:B------:R-:W-:Y:S02]  /*44b0*/  IMAD R12, R12, UR4, R7 ;  /* 0x000000040c0c7c24 */ /* 0x000fe4000f8e0207 */
[----:B------:R-:W-:Y:S02]  /*44c0*/  IMAD R5, R6, UR4, R5 ;  /* 0x0000000406057c24 */ /* 0x000fe4000f8e0205 */
[----:B------:R-:W0:Y:S01]  /*44d0*/  LDC.64 R6, c[0x0][0x388] ;  /* 0x0000e200ff067b82 */ /* 0x000e220000000a00 */
        /* <DEDUP_REMOVED lines=16> */
[----:B------:R-:W-:Y:S02]  /*45e0*/  IMAD.MOV.U32 R7, RZ, RZ, R3 ;  /* 0x000000ffff077224 */ /* 0x000fe400078e0003 */
[----:B------:R-:W-:Y:S02]  /*45f0*/  IMAD.MOV.U32 R6, RZ, RZ, R8 ;  /* 0x000000ffff067224 */ /* 0x000fe400078e0008 */
[----:B------:R-:W-:-:S02]  /*4600*/  IMAD.MOV.U32 R5, RZ, RZ, R0 ;  /* 0x000000ffff057224 */ /* 0x000fc400078e0000 */
[----:B------:R-:W-:Y:S01]  /*4610*/  IMAD.MOV.U32 R3, RZ, RZ, R15 ;  /* 0x000000ffff037224 */ /* 0x000fe200078e000f */
[----:B--2---:R4:W-:Y:S04]  /*4620*/  STG.E desc[UR6][R18.64], R23 ;  /* 0x0000001712007986 */ /* 0x0049e8000c101906 */
[----:B---3--:R4:W-:Y:S02]  /*4630*/  STG.E desc[UR6][R16.64], R21 ;  /* 0x0000001510007986 */ /* 0x0089e4000c101906 */
.L_x_19:
[----:B------:R-:W5:Y:S01]  /*4640*/  LDCU UR4, c[0x0][0x390] ;  /* 0x00007200ff0477ac */ /* 0x000f620008000800 */
[----:B------:R-:W-:-:S05]  /*4650*/  IMAD.IADD R13, R11, 0x1, R13 ;  /* 0x000000010b0d7824 */ /* 0x000fca00078e020d */
[----:B-----5:R-:W-:-:S13]  /*4660*/  ISETP.GE.AND P0, PT, R13, UR4, PT ;  /* 0x000000040d007c0c */ /* 0x020fda000bf06270 */
[----:B------:R-:W-:Y:S05]  /*4670*/  @!P0 BRA `(.L_x_21) ;  /* 0xffffffe800b08947 */ /* 0x000fea000383ffff */
[----:B------:R-:W-:Y:S05]  /*4680*/  EXIT ;  /* 0x000000000000794d */ /* 0x000fea0003800000 */
.L_x_22:
[----:B------:R-:W-:-:S00]  /*4690*/  BRA `(.L_x_22) ;  /* 0xfffffffc00fc7947 */ /* 0x000fc0000383ffff */
[----:B------:R-:W-:-:S00]  /*46a0*/  NOP ;  /* 0x0000000000007918 */ /* 0x000fc00000000000 */
        /* <DEDUP_REMOVED lines=13> */
.L_x_23:


//--------------------- .nv.global.init           --------------------------
	.section	.nv.global.init,"aw",@progbits
	.align	4
.nv.global.init:
	.type		mrg32k3aM1SubSeq,@object
	.size		mrg32k3aM1SubSeq,(mrg32k3aM2SubSeq - mrg32k3aM1SubSeq)
mrg32k3aM1SubSeq:
        /*0000*/ 	.byte	0x0b, 0xcc, 0xee, 0x04, 0x73, 0x29, 0x8b, 0x6f, 0xf6, 0x53, 0x03, 0xf6, 0x23, 0xf6, 0xea, 0xda
        /* <DEDUP_REMOVED lines=125> */
	.type		mrg32k3aM2SubSeq,@object
	.size		mrg32k3aM2SubSeq,(mrg32k3aM1 - mrg32k3aM2SubSeq)
mrg32k3aM2SubSeq:
        /* <DEDUP_REMOVED lines=126> */
	.type		mrg32k3aM1,@object
	.size		mrg32k3aM1,(mrg32k3aM1Seq - mrg32k3aM1)
mrg32k3aM1:
        /* <DEDUP_REMOVED lines=144> */
	.type		mrg32k3aM1Seq,@object
	.size		mrg32k3aM1Seq,(mrg32k3aM2 - mrg32k3aM1Seq)
mrg32k3aM1Seq:
        /* <DEDUP_REMOVED lines=144> */
	.type		mrg32k3aM2,@object
	.size		mrg32k3aM2,(mrg32k3aM2Seq - mrg32k3aM2)
mrg32k3aM2:
        /* <DEDUP_REMOVED lines=144> */
	.type		mrg32k3aM2Seq,@object
	.size		mrg32k3aM2Seq,(precalc_xorwow_matrix - mrg32k3aM2Seq)
mrg32k3aM2Seq:
        /* <DEDUP_REMOVED lines=144> */
	.type		precalc_xorwow_matrix,@object
	.size		precalc_xorwow_matrix,(precalc_xorwow_offset_matrix - precalc_xorwow_matrix)
precalc_xorwow_matrix:
        /* <DEDUP_REMOVED lines=6400> */
	.type		precalc_xorwow_offset_matrix,@object
	.size		precalc_xorwow_offset_matrix,(.L_1 - precalc_xorwow_offset_matrix)
precalc_xorwow_offset_matrix:
        /* <DEDUP_REMOVED lines=6400> */
.L_1:


//--------------------- .nv.shared.reserved.0     --------------------------
	.section	.nv.shared.reserved.0,"aw",@nobits
	.weak		__nv_reservedSMEM_offset_0_alias
	.size		__nv_reservedSMEM_offset_0_alias, 0, 64
	.other		__nv_reservedSMEM_offset_0_alias,@"STO_CUDA_RESERVED_SHARED STV_DEFAULT"
__nv_reservedSMEM_offset_0_alias:
	.zero		0
	.zero		64


//--------------------- .nv.constant0._Z20PermutationGeneratoriPiii --------------------------
	.section	.nv.constant0._Z20PermutationGeneratoriPiii,"a",@progbits
	.sectionflags	@""
	.align	4
.nv.constant0._Z20PermutationGeneratoriPiii:
	.zero		920


//--------------------- SYMBOLS --------------------------

	.type		.nv.reservedSmem.offset0,@object
	.size		.nv.reservedSmem.offset0,0x4
